def attn_fwd(
    Q,
    K,
    V,
    Out,
    Lse,
    sm_scale,
    stride_qz,
    stride_qh,
    stride_qm,
    stride_qk,
    stride_kz,
    stride_kh,
    stride_kn,
    stride_kk,
    stride_vz,
    stride_vh,
    stride_vn,
    stride_vk,
    stride_oz,
    stride_oh,
    stride_om,
    stride_ok,
    seqlen_q,
    seqlen_k,
    BLOCK_M: tl.constexpr,
    BLOCK_N: tl.constexpr,
    HEAD_DIM: tl.constexpr,
    CAUSAL: tl.constexpr,
):
    start_m = tl.program_id(0)
    off_hz = tl.program_id(1)
    q_off = off_hz * stride_qh
    k_off = off_hz * stride_kh
    v_off = off_hz * stride_vh
    offs_m = start_m * BLOCK_M + tl.arange(0, BLOCK_M)
    offs_d = tl.arange(0, HEAD_DIM)
    offs_n = tl.arange(0, BLOCK_N)
    q_ptrs = Q + q_off + offs_m[:, None] * stride_qm + offs_d[None, :] * stride_qk
    k_ptrs = K + k_off + offs_d[:, None] * stride_kk + offs_n[None, :] * stride_kn
    v_ptrs = V + v_off + offs_n[:, None] * stride_vn + offs_d[None, :] * stride_vk
    m_i = tl.full([BLOCK_M], float("-inf"), dtype=tl.float32)
    l_i = tl.zeros([BLOCK_M], dtype=tl.float32) + 1.0
    acc = tl.zeros([BLOCK_M, HEAD_DIM], dtype=tl.float32)
    q = tl.load(q_ptrs)
    acc, l_i, m_i = _attn_fwd_inner(
        acc,
        l_i,
        m_i,
        q,
        k_ptrs,
        v_ptrs,
        sm_scale,
        stride_kn,
        stride_vn,
        start_m,
        seqlen_k,
        BLOCK_M,
        BLOCK_N,
        HEAD_DIM,
        CAUSAL,
    )
    acc = acc / l_i[:, None]
    lse = m_i + tl.math.log2(l_i) / 1.4426950408889634
    o_ptrs = (
        Out
        + off_hz * stride_oh
        + offs_m[:, None] * stride_om
        + offs_d[None, :] * stride_ok
    )
    tl.store(o_ptrs, acc.to(Out.dtype.element_ty))
    tl.store(Lse + off_hz * seqlen_q + offs_m, lse)

# config = {"BLOCK_M": 64, "BLOCK_N": 64, "HEAD_DIM": 128, "arch": "sm_90", "causal": false, "dtype": "fp8e4m3", "num_stages": 2, "num_warps": 8}
# arch = sm_90


// ===== COMPILED SASS (sm_90a) =====

	.target	sm_90a

	.elftype	@"ET_EXEC"


//--------------------- .note.nv.tkinfo           --------------------------
	.section	.note.nv.tkinfo,"",@"SHT_NOTE"
	.sectionflags	@"SHF_NOTE_NV_TKINFO"
	.tkinfo
        /*0018*/ 	.word	0x00000002
        /*0030*/ 	.string	""
        /*0030*/ 	.string	"ptxas"
        /*0030*/ 	.string	"Cuda compilation tools, release 13.0, V13.0.88"
        /*0030*/ 	.string	"Build cuda_13.0.r13.0/compiler.36424714_0"
        /*0030*/ 	.string	"-v  -suppress-debug-info  -lineinfo  -arch sm_90a "



//--------------------- .note.nv.cuinfo           --------------------------
	.section	.note.nv.cuinfo,"",@"SHT_NOTE"
	.sectionflags	@"SHF_NOTE_NV_CUINFO"
        /*0018*/ 	.short	0x0002
        /*001a*/ 	.short	0x005a
        /*001c*/ 	.short	0x0082
	.zero		2


//--------------------- .nv.info                  --------------------------
	.section	.nv.info,"",@"SHT_CUDA_INFO"
	.align	4


	//----- nvinfo : EIATTR_REGCOUNT
	.align		4
        /*0000*/ 	.byte	0x04, 0x2f
        /*0002*/ 	.short	(.L_2 - .L_1)
	.align		4
.L_1:
        /*0004*/ 	.word	index@(attn_fwd)
        /*0008*/ 	.word	0x000000ff


	//----- nvinfo : EIATTR_FRAME_SIZE
	.align		4
.L_2:
        /*000c*/ 	.byte	0x04, 0x11
        /*000e*/ 	.short	(.L_4 - .L_3)
	.align		4
.L_3:
        /*0010*/ 	.word	index@(attn_fwd)
        /*0014*/ 	.word	0x00000000


	//----- nvinfo : EIATTR_MIN_STACK_SIZE
	.align		4
.L_4:
        /*0018*/ 	.byte	0x04, 0x12
        /*001a*/ 	.short	(.L_6 - .L_5)
	.align		4
.L_5:
        /*001c*/ 	.word	index@(attn_fwd)
        /*0020*/ 	.word	0x00000000
.L_6:


//--------------------- .nv.compat                --------------------------
	.section	.nv.compat,"",@"SHT_CUDA_COMPAT_INFO"
	.align	4
        /*0000*/ 	.byte	0x02, 0x09, 0x01, 0x00, 0x02, 0x02, 0x04, 0x00, 0x02, 0x05, 0x05, 0x00, 0x03, 0x07, 0x01, 0x01
        /*0010*/ 	.byte	0x02, 0x03, 0x00, 0x00, 0x02, 0x06, 0x01, 0x00, 0x04, 0x0b, 0x08, 0x00, 0x00, 0x00, 0x00, 0x00
        /*0020*/ 	.byte	0x00, 0x00, 0x00, 0x00


//--------------------- .nv.info.attn_fwd         --------------------------
	.section	.nv.info.attn_fwd,"",@"SHT_CUDA_INFO"
	.sectionflags	@""
	.align	4


	//----- nvinfo : EIATTR_CUDA_API_VERSION
	.align		4
        /*0000*/ 	.byte	0x04, 0x37
        /*0002*/ 	.short	(.L_8 - .L_7)
.L_7:
        /*0004*/ 	.word	0x00000082


	//----- nvinfo : EIATTR_KPARAM_INFO
	.align		4
.L_8:
        /*0008*/ 	.byte	0x04, 0x17
        /*000a*/ 	.short	(.L_10 - .L_9)
.L_9:
        /*000c*/ 	.word	0x00000000
        /*0010*/ 	.short	0x0019
        /*0012*/ 	.short	0x0080
        /*0014*/ 	.byte	0x00, 0xf4, 0x21, 0x00


	//----- nvinfo : EIATTR_KPARAM_INFO
	.align		4
.L_10:
        /*0018*/ 	.byte	0x04, 0x17
        /*001a*/ 	.short	(.L_12 - .L_11)
.L_11:
        /*001c*/ 	.word	0x00000000
        /*0020*/ 	.short	0x0018
        /*0022*/ 	.short	0x0078
        /*0024*/ 	.byte	0x00, 0xf4, 0x21, 0x00


	//----- nvinfo : EIATTR_KPARAM_INFO
	.align		4
.L_12:
        /*0028*/ 	.byte	0x04, 0x17
        /*002a*/ 	.short	(.L_14 - .L_13)
.L_13:
        /*002c*/ 	.word	0x00000000
        /*0030*/ 	.short	0x0017
        /*0032*/ 	.short	0x0070
        /*0034*/ 	.byte	0x00, 0xf0, 0x11, 0x00


	//----- nvinfo : EIATTR_KPARAM_INFO
	.align		4
.L_14:
        /*0038*/ 	.byte	0x04, 0x17
        /*003a*/ 	.short	(.L_16 - .L_15)
.L_15:
        /*003c*/ 	.word	0x00000000
        /*0040*/ 	.short	0x0016
        /*0042*/ 	.short	0x006c
        /*0044*/ 	.byte	0x00, 0xf0, 0x11, 0x00


	//----- nvinfo : EIATTR_KPARAM_INFO
	.align		4
.L_16:
        /*0048*/ 	.byte	0x04, 0x17
        /*004a*/ 	.short	(.L_18 - .L_17)
.L_17:
        /*004c*/ 	.word	0x00000000
        /*0050*/ 	.short	0x0015
        /*0052*/ 	.short	0x0068
        /*0054*/ 	.byte	0x00, 0xf0, 0x11, 0x00


	//----- nvinfo : EIATTR_KPARAM_INFO
	.align		4
.L_18:
        /*0058*/ 	.byte	0x04, 0x17
        /*005a*/ 	.short	(.L_20 - .L_19)
.L_19:
        /*005c*/ 	.word	0x00000000
        /*0060*/ 	.short	0x0014
        /*0062*/ 	.short	0x0064
        /*0064*/ 	.byte	0x00, 0xf0, 0x11, 0x00


	//----- nvinfo : EIATTR_KPARAM_INFO
	.align		4
.L_20:
        /*0068*/ 	.byte	0x04, 0x17
        /*006a*/ 	.short	(.L_22 - .L_21)
.L_21:
        /*006c*/ 	.word	0x00000000
        /*0070*/ 	.short	0x0013
        /*0072*/ 	.short	0x0060
        /*0074*/ 	.byte	0x00, 0xf0, 0x11, 0x00


	//----- nvinfo : EIATTR_KPARAM_INFO
	.align		4
.L_22:
        /*0078*/ 	.byte	0x04, 0x17
        /*007a*/ 	.short	(.L_24 - .L_23)
.L_23:
        /*007c*/ 	.word	0x00000000
        /*0080*/ 	.short	0x0012
        /*0082*/ 	.short	0x005c
        /*0084*/ 	.byte	0x00, 0xf0, 0x11, 0x00


	//----- nvinfo : EIATTR_KPARAM_INFO
	.align		4
.L_24:
        /*0088*/ 	.byte	0x04, 0x17
        /*008a*/ 	.short	(.L_26 - .L_25)
.L_25:
        /*008c*/ 	.word	0x00000000
        /*0090*/ 	.short	0x0011
        /*0092*/ 	.short	0x0058
        /*0094*/ 	.byte	0x00, 0xf0, 0x11, 0x00


	//----- nvinfo : EIATTR_KPARAM_INFO
	.align		4
.L_26:
        /*0098*/ 	.byte	0x04, 0x17
        /*009a*/ 	.short	(.L_28 - .L_27)
.L_27:
        /*009c*/ 	.word	0x00000000
        /*00a0*/ 	.short	0x0010
        /*00a2*/ 	.short	0x0054
        /*00a4*/ 	.byte	0x00, 0xf0, 0x11, 0x00


	//----- nvinfo : EIATTR_KPARAM_INFO
	.align		4
.L_28:
        /*00a8*/ 	.byte	0x04, 0x17
        /*00aa*/ 	.short	(.L_30 - .L_29)
.L_29:
        /*00ac*/ 	.word	0x00000000
        /*00b0*/ 	.short	0x000f
        /*00b2*/ 	.short	0x0050
        /*00b4*/ 	.byte	0x00, 0xf0, 0x11, 0x00


	//----- nvinfo : EIATTR_KPARAM_INFO
	.align		4
.L_30:
        /*00b8*/ 	.byte	0x04, 0x17
        /*00ba*/ 	.short	(.L_32 - .L_31)
.L_31:
        /*00bc*/ 	.word	0x00000000
        /*00c0*/ 	.short	0x000e
        /*00c2*/ 	.short	0x004c
        /*00c4*/ 	.byte	0x00, 0xf0, 0x11, 0x00


	//----- nvinfo : EIATTR_KPARAM_INFO
	.align		4
.L_32:
        /*00c8*/ 	.byte	0x04, 0x17
        /*00ca*/ 	.short	(.L_34 - .L_33)
.L_33:
        /*00cc*/ 	.word	0x00000000
        /*00d0*/ 	.short	0x000d
        /*00d2*/ 	.short	0x0048
        /*00d4*/ 	.byte	0x00, 0xf0, 0x11, 0x00


	//----- nvinfo : EIATTR_KPARAM_INFO
	.align		4
.L_34:
        /*00d8*/ 	.byte	0x04, 0x17
        /*00da*/ 	.short	(.L_36 - .L_35)
.L_35:
        /*00dc*/ 	.word	0x00000000
        /*00e0*/ 	.short	0x000c
        /*00e2*/ 	.short	0x0044
        /*00e4*/ 	.byte	0x00, 0xf0, 0x11, 0x00


	//----- nvinfo : EIATTR_KPARAM_INFO
	.align		4
.L_36:
        /*00e8*/ 	.byte	0x04, 0x17
        /*00ea*/ 	.short	(.L_38 - .L_37)
.L_37:
        /*00ec*/ 	.word	0x00000000
        /*00f0*/ 	.short	0x000b
        /*00f2*/ 	.short	0x0040
        /*00f4*/ 	.byte	0x00, 0xf0, 0x11, 0x00


	//----- nvinfo : EIATTR_KPARAM_INFO
	.align		4
.L_38:
        /*00f8*/ 	.byte	0x04, 0x17
        /*00fa*/ 	.short	(.L_40 - .L_39)
.L_39:
        /*00fc*/ 	.word	0x00000000
        /*0100*/ 	.short	0x000a
        /*0102*/ 	.short	0x003c
        /*0104*/ 	.byte	0x00, 0xf0, 0x11, 0x00


	//----- nvinfo : EIATTR_KPARAM_INFO
	.align		4
.L_40:
        /*0108*/ 	.byte	0x04, 0x17
        /*010a*/ 	.short	(.L_42 - .L_41)
.L_41:
        /*010c*/ 	.word	0x00000000
        /*0110*/ 	.short	0x0009
        /*0112*/ 	.short	0x0038
        /*0114*/ 	.byte	0x00, 0xf0, 0x11, 0x00


	//----- nvinfo : EIATTR_KPARAM_INFO
	.align		4
.L_42:
        /*0118*/ 	.byte	0x04, 0x17
        /*011a*/ 	.short	(.L_44 - .L_43)
.L_43:
        /*011c*/ 	.word	0x00000000
        /*0120*/ 	.short	0x0008
        /*0122*/ 	.short	0x0034
        /*0124*/ 	.byte	0x00, 0xf0, 0x11, 0x00


	//----- nvinfo : EIATTR_KPARAM_INFO
	.align		4
.L_44:
        /*0128*/ 	.byte	0x04, 0x17
        /*012a*/ 	.short	(.L_46 - .L_45)
.L_45:
        /*012c*/ 	.word	0x00000000
        /*0130*/ 	.short	0x0007
        /*0132*/ 	.short	0x0030
        /*0134*/ 	.byte	0x00, 0xf0, 0x11, 0x00


	//----- nvinfo : EIATTR_KPARAM_INFO
	.align		4
.L_46:
        /*0138*/ 	.byte	0x04, 0x17
        /*013a*/ 	.short	(.L_48 - .L_47)
.L_47:
        /*013c*/ 	.word	0x00000000
        /*0140*/ 	.short	0x0006
        /*0142*/ 	.short	0x002c
        /*0144*/ 	.byte	0x00, 0xf0, 0x11, 0x00


	//----- nvinfo : EIATTR_KPARAM_INFO
	.align		4
.L_48:
        /*0148*/ 	.byte	0x04, 0x17
        /*014a*/ 	.short	(.L_50 - .L_49)
.L_49:
        /*014c*/ 	.word	0x00000000
        /*0150*/ 	.short	0x0005
        /*0152*/ 	.short	0x0028
        /*0154*/ 	.byte	0x00, 0xf0, 0x11, 0x00


	//----- nvinfo : EIATTR_KPARAM_INFO
	.align		4
.L_50:
        /*0158*/ 	.byte	0x04, 0x17
        /*015a*/ 	.short	(.L_52 - .L_51)
.L_51:
        /*015c*/ 	.word	0x00000000
        /*0160*/ 	.short	0x0004
        /*0162*/ 	.short	0x0020
        /*0164*/ 	.byte	0x00, 0xf4, 0x21, 0x00


	//----- nvinfo : EIATTR_KPARAM_INFO
	.align		4
.L_52:
        /*0168*/ 	.byte	0x04, 0x17
        /*016a*/ 	.short	(.L_54 - .L_53)
.L_53:
        /*016c*/ 	.word	0x00000000
        /*0170*/ 	.short	0x0003
        /*0172*/ 	.short	0x0018
        /*0174*/ 	.byte	0x00, 0xf4, 0x21, 0x00


	//----- nvinfo : EIATTR_KPARAM_INFO
	.align		4
.L_54:
        /*0178*/ 	.byte	0x04, 0x17
        /*017a*/ 	.short	(.L_56 - .L_55)
.L_55:
        /*017c*/ 	.word	0x00000000
        /*0180*/ 	.short	0x0002
        /*0182*/ 	.short	0x0010
        /*0184*/ 	.byte	0x00, 0xf4, 0x21, 0x00


	//----- nvinfo : EIATTR_KPARAM_INFO
	.align		4
.L_56:
        /*0188*/ 	.byte	0x04, 0x17
        /*018a*/ 	.short	(.L_58 - .L_57)
.L_57:
        /*018c*/ 	.word	0x00000000
        /*0190*/ 	.short	0x0001
        /*0192*/ 	.short	0x0008
        /*0194*/ 	.byte	0x00, 0xf4, 0x21, 0x00


	//----- nvinfo : EIATTR_KPARAM_INFO
	.align		4
.L_58:
        /*0198*/ 	.byte	0x04, 0x17
        /*019a*/ 	.short	(.L_60 - .L_59)
.L_59:
        /*019c*/ 	.word	0x00000000
        /*01a0*/ 	.short	0x0000
        /*01a2*/ 	.short	0x0000
        /*01a4*/ 	.byte	0x00, 0xf4, 0x21, 0x00


	//----- nvinfo : EIATTR_SPARSE_MMA_MASK
	.align		4
.L_60:
        /*01a8*/ 	.byte	0x03, 0x50
        /*01aa*/ 	.short	0x0000


	//----- nvinfo : EIATTR_MAXREG_COUNT
	.align		4
        /*01ac*/ 	.byte	0x03, 0x1b
        /*01ae*/ 	.short	0x00ff


	//----- nvinfo : EIATTR_NUM_BARRIERS
	.align		4
        /*01b0*/ 	.byte	0x02, 0x4c
        /*01b2*/ 	.byte	0x01
	.zero		1


	//----- nvinfo : EIATTR_MERCURY_ISA_VERSION
	.align		4
        /*01b4*/ 	.byte	0x03, 0x5f
        /*01b6*/ 	.short	0x0101


	//----- nvinfo : EIATTR_COOP_GROUP_MASK_REGIDS
	.align		4
        /*01b8*/ 	.byte	0x04, 0x29
        /*01ba*/ 	.short	(.L_62 - .L_61)


	//   ....[0]....
.L_61:
        /*01bc*/ 	.word	0xffffffff


	//   ....[1]....
        /*01c0*/ 	.word	0xffffffff


	//   ....[2]....
        /*01c4*/ 	.word	0xffffffff


	//   ....[3]....
        /*01c8*/ 	.word	0xffffffff


	//   ....[4]....
        /*01cc*/ 	.word	0xffffffff


	//   ....[5]....
        /*01d0*/ 	.word	0xffffffff


	//   ....[6]....
        /*01d4*/ 	.word	0xffffffff


	//   ....[7]....
        /*01d8*/ 	.word	0xffffffff


	//   ....[8]....
        /*01dc*/ 	.word	0xffffffff


	//   ....[9]....
        /*01e0*/ 	.word	0xffffffff


	//   ....[10]....
        /*01e4*/ 	.word	0xffffffff


	//   ....[11]....
        /*01e8*/ 	.word	0xffffffff


	//   ....[12]....
        /*01ec*/ 	.word	0xffffffff


	//   ....[13]....
        /*01f0*/ 	.word	0xffffffff


	//   ....[14]....
        /*01f4*/ 	.word	0xffffffff


	//   ....[15]....
        /*01f8*/ 	.word	0xffffffff


	//----- nvinfo : EIATTR_COOP_GROUP_INSTR_OFFSETS
	.align		4
.L_62:
        /*01fc*/ 	.byte	0x04, 0x28
        /*01fe*/ 	.short	(.L_64 - .L_63)


	//   ....[0]....
.L_63:
        /*0200*/ 	.word	0x000031d0


	//   ....[1]....
        /*0204*/ 	.word	0x00003290


	//   ....[2]....
        /*0208*/ 	.word	0x000033e0


	//   ....[3]....
        /*020c*/ 	.word	0x00003440


	//   ....[4]....
        /*0210*/ 	.word	0x00003c20


	//   ....[5]....
        /*0214*/ 	.word	0x00003c30


	//   ....[6]....
        /*0218*/ 	.word	0x00003c40


	//   ....[7]....
        /*021c*/ 	.word	0x00003c50


	//   ....[8]....
        /*0220*/ 	.word	0x00003ef0


	//   ....[9]....
        /*0224*/ 	.word	0x00003f00


	//   ....[10]....
        /*0228*/ 	.word	0x00003f30


	//   ....[11]....
        /*022c*/ 	.word	0x00003f40


	//   ....[12]....
        /*0230*/ 	.word	0x000044f0


	//   ....[13]....
        /*0234*/ 	.word	0x00004500


	//   ....[14]....
        /*0238*/ 	.word	0x00004540


	//   ....[15]....
        /*023c*/ 	.word	0x00004550


	//----- nvinfo : EIATTR_EXIT_INSTR_OFFSETS
	.align		4
.L_64:
        /*0240*/ 	.byte	0x04, 0x1c
        /*0242*/ 	.short	(.L_66 - .L_65)


	//   ....[0]....
.L_65:
        /*0244*/ 	.word	0x000065f0


	//   ....[1]....
        /*0248*/ 	.word	0x00006620


	//----- nvinfo : EIATTR_REQNTID
	.align		4
.L_66:
        /*024c*/ 	.byte	0x04, 0x10
        /*024e*/ 	.short	(.L_68 - .L_67)
.L_67:
        /*0250*/ 	.word	0x00000100
        /*0254*/ 	.word	0x00000001
        /*0258*/ 	.word	0x00000001


	//----- nvinfo : EIATTR_CBANK_PARAM_SIZE
	.align		4
.L_68:
        /*025c*/ 	.byte	0x03, 0x19
        /*025e*/ 	.short	0x0088


	//----- nvinfo : EIATTR_PARAM_CBANK
	.align		4
        /*0260*/ 	.byte	0x04, 0x0a
        /*0262*/ 	.short	(.L_70 - .L_69)
	.align		4
.L_69:
        /*0264*/ 	.word	index@(.nv.constant0.attn_fwd)
        /*0268*/ 	.short	0x0210
        /*026a*/ 	.short	0x0088


	//----- nvinfo : EIATTR_SW_WAR
	.align		4
.L_70:
        /*026c*/ 	.byte	0x04, 0x36
        /*026e*/ 	.short	(.L_72 - .L_71)
.L_71:
        /*0270*/ 	.word	0x00000008
.L_72:


//--------------------- .nv.callgraph             --------------------------
	.section	.nv.callgraph,"",@"SHT_CUDA_CALLGRAPH"
	.align	4
	.sectionentsize	8
	.align		4
        /*0000*/ 	.word	0x00000000
	.align		4
        /*0004*/ 	.word	0xffffffff
	.align		4
        /*0008*/ 	.word	0x00000000
	.align		4
        /*000c*/ 	.word	0xfffffffe
	.align		4
        /*0010*/ 	.word	0x00000000
	.align		4
        /*0014*/ 	.word	0xfffffffd
	.align		4
        /*0018*/ 	.word	0x00000000
	.align		4
        /*001c*/ 	.word	0xfffffffc


//--------------------- .nv.constant4             --------------------------
	.section	.nv.constant4,"a",@progbits
	.align	8
	.align		8
.nv.constant4:
        /*0000*/ 	.dword	_$_str


//--------------------- .text.attn_fwd            --------------------------
	.section	.text.attn_fwd,"ax",@progbits
	.align	128
        .global         attn_fwd
        .type           attn_fwd,@function
        .size           attn_fwd,(.L_x_3 - attn_fwd)
        .other          attn_fwd,@"STO_CUDA_ENTRY STV_DEFAULT"
attn_fwd:
.text.attn_fwd:
[----:B------:R-:W0:Y:S01]  /*0000*/  LDC R1, c[0x0][0x28] ;  /* 0x00000a00ff017b82 */ /* 0x000e220000000800 */
[----:B------:R-:W1:Y:S07]  /*0010*/  S2R R0, SR_TID.X ;  /* 0x0000000000007919 */ /* 0x000e6e0000002100 */
[----:B------:R-:W2:Y:S01]  /*0020*/  S2UR UR43, SR_CTAID.Y ;  /* 0x00000000002b79c3 */ /* 0x000ea20000002600 */
[----:B------:R-:W-:Y:S01]  /*0030*/  ULDC.64 UR4, c[0x0][0x240] ;  /* 0x0000900000047ab9 */ /* 0x000fe20000000a00 */
[----:B------:R-:W-:Y:S01]  /*0040*/  ULDC.64 UR44, c[0x0][0x208] ;  /* 0x00008200002c7ab9 */ /* 0x000fe20000000a00 */
[----:B------:R-:W3:Y:S05]  /*0050*/  S2R R3, SR_CTAID.X ;  /* 0x0000000000037919 */ /* 0x000eea0000002500 */
[----:B------:R-:W4:Y:S08]  /*0060*/  LDC R54, c[0x0][0x248] ;  /* 0x00009200ff367b82 */ /* 0x000f300000000800 */
[----:B------:R-:W5:Y:S01]  /*0070*/  LDC.64 R52, c[0x0][0x210] ;  /* 0x00008400ff347b82 */ /* 0x000f620000000a00 */
[----:B--2---:R-:W-:Y:S01]  /*0080*/  UIMAD UR4, UR43, UR4, URZ ;  /* 0x000000042b0472a4 */ /* 0x004fe2000f8e023f */
[----:B-1----:R-:W-:-:S02]  /*0090*/  LOP3.LUT R56, R0, 0x3f, RZ, 0xc0, !PT ;  /* 0x0000003f00387812 */ /* 0x002fc400078ec0ff */
[----:B------:R-:W-:Y:S02]  /*00a0*/  SHF.R.U32.HI R57, RZ, 0x6, R0 ;  /* 0x00000006ff397819 */ /* 0x000fe40000011600 */
[C---:B------:R-:W-:Y:S01]  /*00b0*/  LEA.HI R7, R0.reuse, 0xc, RZ, 0x1a ;  /* 0x0000000c00077811 */ /* 0x040fe200078fd0ff */
[----:B---3--:R-:W-:Y:S01]  /*00c0*/  IMAD R2, R3, 0x40, R56 ;  /* 0x0000004003027824 */ /* 0x008fe200078e0238 */
[----:B------:R-:W-:Y:S02]  /*00d0*/  SGXT.U32 R57, R57, 0x2 ;  /* 0x000000023939781a */ /* 0x000fe40000000000 */
[----:B------:R-:W-:Y:S01]  /*00e0*/  LEA.HI R8, R0, 0x1c, RZ, 0x1a ;  /* 0x0000001c00087811 */ /* 0x000fe200078fd0ff */
[----:B------:R-:W-:Y:S01]  /*00f0*/  IMAD R3, R2, UR5, RZ ;  /* 0x0000000502037c24 */ /* 0x000fe2000f8e02ff */
[----:B------:R-:W-:Y:S01]  /*0100*/  USHF.R.S32.HI UR5, URZ, 0x1f, UR4 ;  /* 0x0000001f3f057899 */ /* 0x000fe20008011404 */
[-C--:B----4-:R-:W-:Y:S02]  /*0110*/  IMAD R5, R57, R54.reuse, RZ ;  /* 0x0000003639057224 */ /* 0x090fe400078e02ff */
[-C--:B------:R-:W-:Y:S01]  /*0120*/  IMAD R6, R7, R54.reuse, RZ ;  /* 0x0000003607067224 */ /* 0x080fe200078e02ff */
[----:B-----5:R-:W-:Y:S01]  /*0130*/  IADD3 R52, P0, P1, R3, UR4, R52 ;  /* 0x0000000403347c10 */ /* 0x020fe2000f91e034 */
[----:B------:R-:W-:Y:S01]  /*0140*/  IMAD R11, R8, R54, RZ ;  /* 0x00000036080b7224 */ /* 0x000fe200078e02ff */
[----:B------:R-:W-:Y:S01]  /*0150*/  SHF.R.S32.HI R4, RZ, 0x1f, R3 ;  /* 0x0000001fff047819 */ /* 0x000fe20000011403 */
[----:B------:R-:W-:-:S03]  /*0160*/  IMAD R3, R54, 0x4, R5 ;  /* 0x0000000436037824 */ /* 0x000fc600078e0205 */
[----:B------:R-:W-:Y:S02]  /*0170*/  IADD3.X R53, R4, UR5, R53, P0, P1 ;  /* 0x0000000504357c10 */ /* 0x000fe400087e2435 */
[-C--:B------:R-:W-:Y:S02]  /*0180*/  IADD3 R4, P0, R5, R52.reuse, RZ ;  /* 0x0000003405047210 */ /* 0x080fe40007f1e0ff */
[-C--:B------:R-:W-:Y:S02]  /*0190*/  IADD3 R14, P1, R3, R52.reuse, RZ ;  /* 0x00000034030e7210 */ /* 0x080fe40007f3e0ff */
[-C--:B------:R-:W-:Y:S02]  /*01a0*/  LEA.HI.X.SX32 R5, R5, R53.reuse, 0x1, P0 ;  /* 0x0000003505057211 */ /* 0x080fe400000f0eff */
[----:B------:R-:W-:Y:S02]  /*01b0*/  LEA.HI.X.SX32 R15, R3, R53, 0x1, P1 ;  /* 0x00000035030f7211 */ /* 0x000fe400008f0eff */
[-C--:B------:R-:W-:Y:S01]  /*01c0*/  IADD3 R16, P0, R6, R52.reuse, RZ ;  /* 0x0000003406107210 */ /* 0x080fe20007f1e0ff */
[----:B------:R1:W2:Y:S01]  /*01d0*/  LDG.E.U8 R30, desc[UR44][R4.64] ;  /* 0x0000002c041e7981 */ /* 0x0002a2000c1e1100 */
[----:B------:R-:W-:-:S02]  /*01e0*/  IADD3 R18, P1, R11, R52, RZ ;  /* 0x000000340b127210 */ /* 0x000fc40007f3e0ff */
[C---:B------:R-:W-:Y:S02]  /*01f0*/  LEA.HI R10, R0.reuse, 0x2c, RZ, 0x1a ;  /* 0x0000002c000a7811 */ /* 0x040fe400078fd0ff */
[C---:B------:R-:W-:Y:S02]  /*0200*/  LEA.HI R9, R0.reuse, 0x3c, RZ, 0x1a ;  /* 0x0000003c00097811 */ /* 0x040fe400078fd0ff */
[C---:B------:R-:W-:Y:S02]  /*0210*/  LEA.HI R13, R0.reuse, 0x6c, RZ, 0x1a ;  /* 0x0000006c000d7811 */ /* 0x040fe400078fd0ff */
[----:B------:R-:W-:Y:S01]  /*0220*/  LEA.HI R12, R0, 0x5c, RZ, 0x1a ;  /* 0x0000005c000c7811 */ /* 0x000fe200078fd0ff */
[----:B------:R-:W-:Y:S01]  /*0230*/  IMAD R3, R54, 0x4, R3 ;  /* 0x0000000436037824 */ /* 0x000fe200078e0203 */
[-C--:B------:R-:W-:Y:S01]  /*0240*/  LEA.HI.X.SX32 R17, R6, R53.reuse, 0x1, P0 ;  /* 0x0000003506117211 */ /* 0x080fe200000f0eff */
[----:B------:R-:W-:Y:S01]  /*0250*/  IMAD R6, R10, R54, RZ ;  /* 0x000000360a067224 */ /* 0x000fe200078e02ff */
[----:B------:R-:W-:Y:S01]  /*0260*/  LEA.HI.X.SX32 R19, R11, R53, 0x1, P1 ;  /* 0x000000350b137211 */ /* 0x000fe200008f0eff */
[----:B------:R3:W4:Y:S01]  /*0270*/  LDG.E.U8 R31, desc[UR44][R14.64] ;  /* 0x0000002c0e1f7981 */ /* 0x000722000c1e1100 */
[----:B------:R-:W-:-:S02]  /*0280*/  LEA.HI R11, R0, 0x4c, RZ, 0x1a ;  /* 0x0000004c000b7811 */ /* 0x000fc400078fd0ff */
[C---:B------:R-:W-:Y:S01]  /*0290*/  IADD3 R20, P0, R6.reuse, R52, RZ ;  /* 0x0000003406147210 */ /* 0x040fe20007f1e0ff */
[-C--:B------:R-:W-:Y:S01]  /*02a0*/  IMAD R23, R9, R54.reuse, RZ ;  /* 0x0000003609177224 */ /* 0x080fe200078e02ff */
[----:B------:R5:W4:Y:S01]  /*02b0*/  LDG.E.U8 R32, desc[UR44][R16.64] ;  /* 0x0000002c10207981 */ /* 0x000b22000c1e1100 */
[-C--:B-1----:R-:W-:Y:S01]  /*02c0*/  IMAD R4, R11, R54.reuse, RZ ;  /* 0x000000360b047224 */ /* 0x082fe200078e02ff */
[-C--:B------:R-:W-:Y:S01]  /*02d0*/  LEA.HI.X.SX32 R21, R6, R53.reuse, 0x1, P0 ;  /* 0x0000003506157211 */ /* 0x080fe200000f0eff */
[----:B------:R-:W-:Y:S01]  /*02e0*/  IMAD R6, R13, R54, RZ ;  /* 0x000000360d067224 */ /* 0x000fe200078e02ff */
[----:B------:R1:W4:Y:S01]  /*02f0*/  LDG.E.U8 R33, desc[UR44][R18.64] ;  /* 0x0000002c12217981 */ /* 0x000322000c1e1100 */
[C---:B------:R-:W-:Y:S01]  /*0300*/  IADD3 R22, P1, R23.reuse, R52, RZ ;  /* 0x0000003417167210 */ /* 0x040fe20007f3e0ff */
[----:B------:R-:W-:Y:S01]  /*0310*/  IMAD R5, R12, R54, RZ ;  /* 0x000000360c057224 */ /* 0x000fe200078e02ff */
[----:B------:R-:W-:Y:S01]  /*0320*/  IADD3 R24, P0, R4, R52, RZ ;  /* 0x0000003404187210 */ /* 0x000fe20007f1e0ff */
[----:B------:R0:W4:Y:S01]  /*0330*/  LDG.E.U8 R36, desc[UR44][R20.64] ;  /* 0x0000002c14247981 */ /* 0x000122000c1e1100 */
[----:B------:R-:W-:-:S02]  /*0340*/  LEA.HI.X.SX32 R23, R23, R53, 0x1, P1 ;  /* 0x0000003517177211 */ /* 0x000fc400008f0eff */
[-C--:B------:R-:W-:Y:S02]  /*0350*/  LEA.HI.X.SX32 R25, R4, R53.reuse, 0x1, P0 ;  /* 0x0000003504197211 */ /* 0x080fe400000f0eff */
[CC--:B------:R-:W-:Y:S01]  /*0360*/  IADD3 R28, P0, R6.reuse, R52.reuse, RZ ;  /* 0x00000034061c7210 */ /* 0x0c0fe20007f1e0ff */
[----:B------:R-:W4:Y:S01]  /*0370*/  LDG.E.U8 R40, desc[UR44][R22.64] ;  /* 0x0000002c16287981 */ /* 0x000f22000c1e1100 */
[-C--:B------:R-:W-:Y:S02]  /*0380*/  IADD3 R26, P1, R5, R52.reuse, RZ ;  /* 0x00000034051a7210 */ /* 0x080fe40007f3e0ff */
[-C--:B------:R-:W-:Y:S01]  /*0390*/  LEA.HI.X.SX32 R29, R6, R53.reuse, 0x1, P0 ;  /* 0x00000035061d7211 */ /* 0x080fe200000f0eff */
[----:B------:R-:W-:Y:S01]  /*03a0*/  IMAD R6, R54, 0x8, R3 ;  /* 0x0000000836067824 */ /* 0x000fe200078e0203 */
[----:B------:R-:W-:Y:S01]  /*03b0*/  IADD3 R4, P0, R3, R52, RZ ;  /* 0x0000003403047210 */ /* 0x000fe20007f1e0ff */
[----:B------:R0:W4:Y:S01]  /*03c0*/  LDG.E.U8 R44, desc[UR44][R24.64] ;  /* 0x0000002c182c7981 */ /* 0x000122000c1e1100 */
[----:B------:R-:W-:-:S02]  /*03d0*/  LEA.HI.X.SX32 R27, R5, R53, 0x1, P1 ;  /* 0x00000035051b7211 */ /* 0x000fc400008f0eff */
[-C--:B------:R-:W-:Y:S01]  /*03e0*/  LEA.HI.X.SX32 R5, R3, R53.reuse, 0x1, P0 ;  /* 0x0000003503057211 */ /* 0x080fe200000f0eff */
[----:B------:R-:W-:Y:S01]  /*03f0*/  IMAD R3, R54, 0x4, R6 ;  /* 0x0000000436037824 */ /* 0x000fe200078e0206 */
[CC--:B---3--:R-:W-:Y:S01]  /*0400*/  IADD3 R14, P0, R6.reuse, R52.reuse, RZ ;  /* 0x00000034060e7210 */ /* 0x0c8fe20007f1e0ff */
[----:B------:R-:W3:Y:S03]  /*0410*/  LDG.E.U8 R48, desc[UR44][R26.64] ;  /* 0x0000002c1a307981 */ /* 0x000ee6000c1e1100 */
[-C--:B------:R-:W-:Y:S01]  /*0420*/  LEA.HI.X.SX32 R15, R6, R53.reuse, 0x1, P0 ;  /* 0x00000035060f7211 */ /* 0x080fe200000f0eff */
[C---:B------:R-:W-:Y:S01]  /*0430*/  IMAD R6, R54.reuse, 0x4, R3 ;  /* 0x0000000436067824 */ /* 0x040fe200078e0203 */
[CC--:B-----5:R-:W-:Y:S01]  /*0440*/  IADD3 R16, P0, R3.reuse, R52.reuse, RZ ;  /* 0x0000003403107210 */ /* 0x0e0fe20007f1e0ff */
[----:B------:R5:W3:Y:S03]  /*0450*/  LDG.E.U8 R25, desc[UR44][R4.64] ;  /* 0x0000002c04197981 */ /* 0x000ae6000c1e1100 */
[-C--:B------:R-:W-:Y:S01]  /*0460*/  LEA.HI.X.SX32 R17, R3, R53.reuse, 0x1, P0 ;  /* 0x0000003503117211 */ /* 0x080fe200000f0eff */
[----:B------:R-:W-:Y:S01]  /*0470*/  IMAD R3, R54, 0x8, R6 ;  /* 0x0000000836037824 */ /* 0x000fe200078e0206 */
[CC--:B-1----:R-:W-:Y:S01]  /*0480*/  IADD3 R18, P0, R6.reuse, R52.reuse, RZ ;  /* 0x0000003406127210 */ /* 0x0c2fe20007f1e0ff */
[----:B------:R1:W3:Y:S03]  /*0490*/  LDG.E.U8 R26, desc[UR44][R14.64] ;  /* 0x0000002c0e1a7981 */ /* 0x0002e6000c1e1100 */
[-C--:B------:R-:W-:Y:S01]  /*04a0*/  LEA.HI.X.SX32 R19, R6, R53.reuse, 0x1, P0 ;  /* 0x0000003506137211 */ /* 0x080fe200000f0eff */
[C---:B------:R-:W-:Y:S01]  /*04b0*/  IMAD R6, R54.reuse, 0x4, R3 ;  /* 0x0000000436067824 */ /* 0x040fe200078e0203 */
[CC--:B0-----:R-:W-:Y:S01]  /*04c0*/  IADD3 R20, P0, R3.reuse, R52.reuse, RZ ;  /* 0x0000003403147210 */ /* 0x0c1fe20007f1e0ff */
[----:B------:R-:W3:Y:S02]  /*04d0*/  LDG.E.U8 R51, desc[UR44][R28.64] ;  /* 0x0000002c1c337981 */ /* 0x000ee4000c1e1100 */
[----:B------:R-:W-:Y:S01]  /*04e0*/  IMAD R24, R54, 0x4, R6 ;  /* 0x0000000436187824 */ /* 0x000fe200078e0206 */
[----:B------:R-:W-:Y:S01]  /*04f0*/  LEA.HI.X.SX32 R21, R3, R53, 0x1, P0 ;  /* 0x0000003503157211 */ /* 0x000fe200000f0eff */
[----:B------:R0:W3:Y:S01]  /*0500*/  LDG.E.U8 R27, desc[UR44][R16.64] ;  /* 0x0000002c101b7981 */ /* 0x0000e2000c1e1100 */
[-C--:B------:R-:W-:Y:S01]  /*0510*/  IADD3 R22, P1, R6, R52.reuse, RZ ;  /* 0x0000003406167210 */ /* 0x080fe20007f3e0ff */
[----:B------:R-:W-:Y:S01]  /*0520*/  IMAD R3, R54, 0x8, R24 ;  /* 0x0000000836037824 */ /* 0x000fe200078e0218 */
[----:B-----5:R-:W-:-:S02]  /*0530*/  IADD3 R4, P0, R24, R52, RZ ;  /* 0x0000003418047210 */ /* 0x020fc40007f1e0ff */
[-C--:B------:R-:W-:Y:S01]  /*0540*/  LEA.HI.X.SX32 R23, R6, R53.reuse, 0x1, P1 ;  /* 0x0000003506177211 */ /* 0x080fe200008f0eff */
[----:B------:R5:W3:Y:S01]  /*0550*/  LDG.E.U8 R28, desc[UR44][R18.64] ;  /* 0x0000002c121c7981 */ /* 0x000ae2000c1e1100 */
[-C--:B------:R-:W-:Y:S01]  /*0560*/  LEA.HI.X.SX32 R5, R24, R53.reuse, 0x1, P0 ;  /* 0x0000003518057211 */ /* 0x080fe200000f0eff */
[C---:B------:R-:W-:Y:S01]  /*0570*/  IMAD R6, R54.reuse, 0x4, R3 ;  /* 0x0000000436067824 */ /* 0x040fe200078e0203 */
[CC--:B-1----:R-:W-:Y:S01]  /*0580*/  IADD3 R14, P0, R3.reuse, R52.reuse, RZ ;  /* 0x00000034030e7210 */ /* 0x0c2fe20007f1e0ff */
[----:B------:R1:W3:Y:S03]  /*0590*/  LDG.E.U8 R29, desc[UR44][R20.64] ;  /* 0x0000002c141d7981 */ /* 0x0002e6000c1e1100 */
[-C--:B------:R-:W-:Y:S01]  /*05a0*/  LEA.HI.X.SX32 R15, R3, R53.reuse, 0x1, P0 ;  /* 0x00000035030f7211 */ /* 0x080fe200000f0eff */
[----:B------:R-:W-:Y:S01]  /*05b0*/  IMAD R3, R54, 0x4, R6 ;  /* 0x0000000436037824 */ /* 0x000fe200078e0206 */
[-C--:B0-----:R-:W-:Y:S01]  /*05c0*/  IADD3 R16, P0, R6, R52.reuse, RZ ;  /* 0x0000003406107210 */ /* 0x081fe20007f1e0ff */
[----:B------:R0:W3:Y:S02]  /*05d0*/  LDG.E.U8 R35, desc[UR44][R4.64] ;  /* 0x0000002c04237981 */ /* 0x0000e4000c1e1100 */
[----:B------:R-:W-:Y:S01]  /*05e0*/  IMAD R24, R54, 0x8, R3 ;  /* 0x0000000836187824 */ /* 0x000fe200078e0203 */
[----:B-----5:R-:W-:Y:S01]  /*05f0*/  IADD3 R18, P1, R3, R52, RZ ;  /* 0x0000003403127210 */ /* 0x020fe20007f3e0ff */
[----:B------:R-:W5:Y:S01]  /*0600*/  LDG.E.U8 R34, desc[UR44][R22.64] ;  /* 0x0000002c16227981 */ /* 0x000f62000c1e1100 */
[----:B------:R-:W-:-:S02]  /*0610*/  LEA.HI.X.SX32 R17, R6, R53, 0x1, P0 ;  /* 0x0000003506117211 */ /* 0x000fc400000f0eff */
[-C--:B------:R-:W-:Y:S01]  /*0620*/  LEA.HI.X.SX32 R19, R3, R53.reuse, 0x1, P1 ;  /* 0x0000003503137211 */ /* 0x080fe200008f0eff */
[----:B------:R-:W-:Y:S01]  /*0630*/  IMAD R3, R54, 0x4, R24 ;  /* 0x0000000436037824 */ /* 0x000fe200078e0218 */
[CC--:B-1----:R-:W-:Y:S01]  /*0640*/  IADD3 R20, P0, R24.reuse, R52.reuse, RZ ;  /* 0x0000003418147210 */ /* 0x0c2fe20007f1e0ff */
[----:B------:R1:W5:Y:S03]  /*0650*/  LDG.E.U8 R37, desc[UR44][R14.64] ;  /* 0x0000002c0e257981 */ /* 0x000366000c1e1100 */
[-C--:B------:R-:W-:Y:S01]  /*0660*/  LEA.HI.X.SX32 R21, R24, R53.reuse, 0x1, P0 ;  /* 0x0000003518157211 */ /* 0x080fe200000f0eff */
[C---:B------:R-:W-:Y:S01]  /*0670*/  IMAD R6, R54.reuse, 0x4, R3 ;  /* 0x0000000436067824 */ /* 0x040fe200078e0203 */
[CC--:B0-----:R-:W-:Y:S01]  /*0680*/  IADD3 R4, P0, R3.reuse, R52.reuse, RZ ;  /* 0x0000003403047210 */ /* 0x0c1fe20007f1e0ff */
[----:B------:R0:W5:Y:S03]  /*0690*/  LDG.E.U8 R38, desc[UR44][R16.64] ;  /* 0x0000002c10267981 */ /* 0x000166000c1e1100 */
[-C--:B------:R-:W-:Y:S01]  /*06a0*/  LEA.HI.X.SX32 R5, R3, R53.reuse, 0x1, P0 ;  /* 0x0000003503057211 */ /* 0x080fe200000f0eff */
[----:B------:R-:W-:Y:S01]  /*06b0*/  IMAD R3, R54, 0x8, R6 ;  /* 0x0000000836037824 */ /* 0x000fe200078e0206 */
[-C--:B-1----:R-:W-:Y:S01]  /*06c0*/  IADD3 R14, P0, R6, R52.reuse, RZ ;  /* 0x00000034060e7210 */ /* 0x082fe20007f1e0ff */
[----:B------:R1:W5:Y:S02]  /*06d0*/  LDG.E.U8 R39, desc[UR44][R18.64] ;  /* 0x0000002c12277981 */ /* 0x000364000c1e1100 */
[----:B------:R-:W-:Y:S01]  /*06e0*/  IMAD R24, R54, 0x4, R3 ;  /* 0x0000000436187824 */ /* 0x000fe200078e0203 */
[----:B------:R-:W-:Y:S01]  /*06f0*/  IADD3 R22, P1, R3, R52, RZ ;  /* 0x0000003403167210 */ /* 0x000fe20007f3e0ff */
[----:B------:R1:W5:Y:S01]  /*0700*/  LDG.E.U8 R41, desc[UR44][R20.64] ;  /* 0x0000002c14297981 */ /* 0x000362000c1e1100 */
[----:B------:R-:W-:-:S02]  /*0710*/  LEA.HI.X.SX32 R15, R6, R53, 0x1, P0 ;  /* 0x00000035060f7211 */ /* 0x000fc400000f0eff */
[-C--:B------:R-:W-:Y:S01]  /*0720*/  LEA.HI.X.SX32 R23, R3, R53.reuse, 0x1, P1 ;  /* 0x0000003503177211 */ /* 0x080fe200008f0eff */
[----:B------:R-:W-:Y:S01]  /*0730*/  IMAD R3, R54, 0x4, R24 ;  /* 0x0000000436037824 */ /* 0x000fe200078e0218 */
[-C--:B0-----:R-:W-:Y:S01]  /*0740*/  IADD3 R16, P0, R24, R52.reuse, RZ ;  /* 0x0000003418107210 */ /* 0x081fe20007f1e0ff */
[----:B------:R0:W5:Y:S02]  /*0750*/  LDG.E.U8 R42, desc[UR44][R4.64] ;  /* 0x0000002c042a7981 */ /* 0x000164000c1e1100 */
[----:B------:R-:W-:Y:S01]  /*0760*/  IMAD R6, R54, 0x8, R3 ;  /* 0x0000000836067824 */ /* 0x000fe200078e0203 */
[-C--:B------:R-:W-:Y:S01]  /*0770*/  LEA.HI.X.SX32 R17, R24, R53.reuse, 0x1, P0 ;  /* 0x0000003518117211 */ /* 0x080fe200000f0eff */
[----:B------:R-:W5:Y:S01]  /*0780*/  LDG.E.U8 R43, desc[UR44][R14.64] ;  /* 0x0000002c0e2b7981 */ /* 0x000f62000c1e1100 */
[CC--:B-1----:R-:W-:Y:S02]  /*0790*/  IADD3 R18, P0, R3.reuse, R52.reuse, RZ ;  /* 0x0000003403127210 */ /* 0x0c2fe40007f1e0ff */
[----:B------:R-:W-:Y:S01]  /*07a0*/  LEA.HI R58, R0, 0x7c, RZ, 0x1a ;  /* 0x0000007c003a7811 */ /* 0x000fe200078fd0ff */
[----:B------:R1:W5:Y:S01]  /*07b0*/  LDG.E.U8 R45, desc[UR44][R22.64] ;  /* 0x0000002c162d7981 */ /* 0x000362000c1e1100 */
[-C--:B------:R-:W-:Y:S01]  /*07c0*/  LEA.HI.X.SX32 R19, R3, R53.reuse, 0x1, P0 ;  /* 0x0000003503137211 */ /* 0x080fe200000f0eff */
[----:B------:R-:W-:Y:S01]  /*07d0*/  IMAD R3, R54, 0x4, R6 ;  /* 0x0000000436037824 */ /* 0x000fe200078e0206 */
[CC--:B------:R-:W-:Y:S01]  /*07e0*/  IADD3 R20, P0, R6.reuse, R52.reuse, RZ ;  /* 0x0000003406147210 */ /* 0x0c0fe20007f1e0ff */
[----:B------:R1:W5:Y:S03]  /*07f0*/  LDG.E.U8 R46, desc[UR44][R16.64] ;  /* 0x0000002c102e7981 */ /* 0x000366000c1e1100 */
[-C--:B------:R-:W-:Y:S01]  /*0800*/  LEA.HI.X.SX32 R21, R6, R53.reuse, 0x1, P0 ;  /* 0x0000003506157211 */ /* 0x080fe200000f0eff */
[----:B------:R-:W-:Y:S01]  /*0810*/  IMAD R6, R54, 0x4, R3 ;  /* 0x0000000436067824 */ /* 0x000fe200078e0203 */
[C---:B0-----:R-:W-:Y:S01]  /*0820*/  IADD3 R4, P0, R3.reuse, R52, RZ ;  /* 0x0000003403047210 */ /* 0x041fe20007f1e0ff */
[----:B-1----:R-:W-:Y:S01]  /*0830*/  IMAD R23, R58, R54, RZ ;  /* 0x000000363a177224 */ /* 0x002fe200078e02ff */
[----:B------:R0:W5:Y:S02]  /*0840*/  LDG.E.U8 R47, desc[UR44][R18.64] ;  /* 0x0000002c122f7981 */ /* 0x000164000c1e1100 */
[-C--:B------:R-:W-:Y:S01]  /*0850*/  LEA.HI.X.SX32 R5, R3, R53.reuse, 0x1, P0 ;  /* 0x0000003503057211 */ /* 0x080fe200000f0eff */
[----:B------:R-:W-:Y:S01]  /*0860*/  IMAD R3, R54, 0x8, R6 ;  /* 0x0000000836037824 */ /* 0x000fe200078e0206 */
[CC--:B------:R-:W-:Y:S01]  /*0870*/  IADD3 R14, P0, R6.reuse, R52.reuse, RZ ;  /* 0x00000034060e7210 */ /* 0x0c0fe20007f1e0ff */
[----:B------:R1:W5:Y:S03]  /*0880*/  LDG.E.U8 R49, desc[UR44][R20.64] ;  /* 0x0000002c14317981 */ /* 0x000366000c1e1100 */
[-C--:B------:R-:W-:Y:S01]  /*0890*/  LEA.HI.X.SX32 R15, R6, R53.reuse, 0x1, P0 ;  /* 0x00000035060f7211 */ /* 0x080fe200000f0eff */
[C---:B------:R-:W-:Y:S01]  /*08a0*/  IMAD R6, R54.reuse, 0x4, R3 ;  /* 0x0000000436067824 */ /* 0x040fe200078e0203 */
[CC--:B------:R-:W-:Y:S01]  /*08b0*/  IADD3 R16, P0, R3.reuse, R52.reuse, RZ ;  /* 0x0000003403107210 */ /* 0x0c0fe20007f1e0ff */
[----:B------:R1:W5:Y:S02]  /*08c0*/  LDG.E.U8 R50, desc[UR44][R4.64] ;  /* 0x0000002c04327981 */ /* 0x000364000c1e1100 */
[----:B------:R-:W-:Y:S01]  /*08d0*/  IMAD R24, R54, 0x4, R6 ;  /* 0x0000000436187824 */ /* 0x000fe200078e0206 */
[----:B------:R-:W-:Y:S01]  /*08e0*/  LEA.HI.X.SX32 R17, R3, R53, 0x1, P0 ;  /* 0x0000003503117211 */ /* 0x000fe200000f0eff */
[----:B------:R1:W5:Y:S01]  /*08f0*/  LDG.E.U8 R14, desc[UR44][R14.64] ;  /* 0x0000002c0e0e7981 */ /* 0x000362000c1e1100 */
[----:B------:R-:W-:-:S02]  /*0900*/  IADD3 R22, P2, R23, R52, RZ ;  /* 0x0000003417167210 */ /* 0x000fc40007f5e0ff */
[-C--:B0-----:R-:W-:Y:S01]  /*0910*/  IADD3 R18, P1, R6, R52.reuse, RZ ;  /* 0x0000003406127210 */ /* 0x081fe20007f3e0ff */
[----:B------:R0:W5:Y:S01]  /*0920*/  LDG.E.U8 R16, desc[UR44][R16.64] ;  /* 0x0000002c10107981 */ /* 0x000162000c1e1100 */
[----:B-1----:R-:W-:Y:S02]  /*0930*/  IADD3 R20, P0, R24, R52, RZ ;  /* 0x0000003418147210 */ /* 0x002fe40007f1e0ff */
[-C--:B------:R-:W-:Y:S02]  /*0940*/  LEA.HI.X.SX32 R19, R6, R53.reuse, 0x1, P1 ;  /* 0x0000003506137211 */ /* 0x080fe400008f0eff */
[-C--:B------:R-:W-:Y:S02]  /*0950*/  LEA.HI.X.SX32 R23, R23, R53.reuse, 0x1, P2 ;  /* 0x0000003517177211 */ /* 0x080fe400010f0eff */
[----:B------:R-:W-:Y:S01]  /*0960*/  LEA.HI.X.SX32 R21, R24, R53, 0x1, P0 ;  /* 0x0000003518157211 */ /* 0x000fe200000f0eff */
[----:B------:R1:W5:Y:S04]  /*0970*/  LDG.E.U8 R18, desc[UR44][R18.64] ;  /* 0x0000002c12127981 */ /* 0x000368000c1e1100 */
[----:B------:R1:W5:Y:S04]  /*0980*/  LDG.E.U8 R20, desc[UR44][R20.64] ;  /* 0x0000002c14147981 */ /* 0x000368000c1e1100 */
[----:B------:R-:W5:Y:S01]  /*0990*/  LDG.E.U8 R22, desc[UR44][R22.64] ;  /* 0x0000002c16167981 */ /* 0x000f62000c1e1100 */
[----:B------:R-:W0:Y:S01]  /*09a0*/  S2UR UR4, SR_CgaCtaId ;  /* 0x00000000000479c3 */ /* 0x000e220000008800 */
[C---:B------:R-:W-:Y:S01]  /*09b0*/  LOP3.LUT R3, R0.reuse, 0x7, RZ, 0xc0, !PT ;  /* 0x0000000700037812 */ /* 0x040fe200078ec0ff */
[----:B------:R-:W-:-:S04]  /*09c0*/  IMAD.SHL.U32 R6, R0, 0x10, RZ ;  /* 0x0000001000067824 */ /* 0x000fc800078e00ff */
[----:B------:R-:W-:Y:S02]  /*09d0*/  IMAD R4, R56, 0x8, R3 ;  /* 0x0000000838047824 */ /* 0x000fe400078e0203 */
[----:B------:R-:W-:Y:S02]  /*09e0*/  IMAD.SHL.U32 R3, R0, 0x4, RZ ;  /* 0x0000000400037824 */ /* 0x000fe400078e00ff */
[----:B------:R-:W-:Y:S01]  /*09f0*/  IMAD.SHL.U32 R4, R4, 0x10, RZ ;  /* 0x0000001004047824 */ /* 0x000fe200078e00ff */
[----:B------:R-:W-:Y:S01]  /*0a00*/  UMOV UR42, 0x400 ;  /* 0x00000400002a7882 */ /* 0x000fe20000000000 */
[C---:B------:R-:W-:Y:S01]  /*0a10*/  IMAD.SHL.U32 R24, R0.reuse, 0x40, RZ ;  /* 0x0000004000187824 */ /* 0x040fe200078e00ff */
[----:B------:R-:W-:Y:S01]  /*0a20*/  LOP3.LUT R5, R3, 0x1b8, RZ, 0xc0, !PT ;  /* 0x000001b803057812 */ /* 0x000fe200078ec0ff */
[----:B------:R-:W-:Y:S01]  /*0a30*/  IMAD.SHL.U32 R52, R0, 0x8, RZ ;  /* 0x0000000800347824 */ /* 0x000fe200078e00ff */
[----:B------:R-:W-:Y:S02]  /*0a40*/  LOP3.LUT R15, R6, 0x30, RZ, 0xc0, !PT ;  /* 0x00000030060f7812 */ /* 0x000fe400078ec0ff */
[----:B------:R-:W-:-:S02]  /*0a50*/  LOP3.LUT R6, R4, R57, RZ, 0xfc, !PT ;  /* 0x0000003904067212 */ /* 0x000fc400078efcff */
[----:B------:R-:W-:Y:S01]  /*0a60*/  LOP3.LUT R4, R5, 0x40, R24, 0xf8, !PT ;  /* 0x0000004005047812 */ /* 0x000fe200078ef818 */
[----:B0-----:R-:W-:Y:S01]  /*0a70*/  ULEA UR42, UR4, UR42, 0x18 ;  /* 0x0000002a042a7291 */ /* 0x001fe2000f8ec03f */
[----:B------:R-:W-:Y:S02]  /*0a80*/  LOP3.LUT R5, R15, 0x380, R52, 0xf8, !PT ;  /* 0x000003800f057812 */ /* 0x000fe400078ef834 */
[C---:B------:R-:W-:Y:S02]  /*0a90*/  LOP3.LUT R15, R6.reuse, 0x10, RZ, 0x3c, !PT ;  /* 0x00000010060f7812 */ /* 0x040fe400078e3cff */
[C---:B------:R-:W-:Y:S02]  /*0aa0*/  LOP3.LUT R17, R6.reuse, 0x20, RZ, 0x3c, !PT ;  /* 0x0000002006117812 */ /* 0x040fe400078e3cff */
[C---:B-1----:R-:W-:Y:S02]  /*0ab0*/  LOP3.LUT R19, R6.reuse, 0x30, RZ, 0x3c, !PT ;  /* 0x0000003006137812 */ /* 0x042fe400078e3cff */
[----:B------:R-:W-:Y:S01]  /*0ac0*/  LOP3.LUT R21, R6, 0x40, RZ, 0x3c, !PT ;  /* 0x0000004006157812 */ /* 0x000fe200078e3cff */
[----:B------:R-:W-:Y:S01]  /*0ad0*/  IMAD.MOV.U32 R70, RZ, RZ, -0x800000 ;  /* 0xff800000ff467424 */ /* 0x000fe200078e00ff */
[----:B------:R-:W-:Y:S01]  /*0ae0*/  CS2R R52, SRZ ;  /* 0x0000000000347805 */ /* 0x000fe2000001ff00 */
[----:B------:R-:W-:Y:S01]  /*0af0*/  IMAD.MOV.U32 R215, RZ, RZ, 0x3f800000 ;  /* 0x3f800000ffd77424 */ /* 0x000fe200078e00ff */
[----:B------:R-:W-:Y:S01]  /*0b00*/  CS2R R54, SRZ ;  /* 0x0000000000367805 */ /* 0x000fe2000001ff00 */
[----:B------:R-:W-:-:S02]  /*0b10*/  IMAD.MOV.U32 R216, RZ, RZ, 0x3f800000 ;  /* 0x3f800000ffd87424 */ /* 0x000fc400078e00ff */
[----:B------:R-:W-:Y:S01]  /*0b20*/  IMAD.MOV.U32 R159, RZ, RZ, -0x800000 ;  /* 0xff800000ff9f7424 */ /* 0x000fe200078e00ff */
[----:B--2---:R-:W-:Y:S04]  /*0b30*/  STS.U8 [R6+UR42], R30 ;  /* 0x0000001e06007988 */ /* 0x004fe8000800002a */
[----:B----4-:R-:W-:Y:S04]  /*0b40*/  STS.U8 [R6+UR42+0x4], R31 ;  /* 0x0000041f06007988 */ /* 0x010fe8000800002a */
[----:B------:R-:W-:Y:S04]  /*0b50*/  STS.U8 [R6+UR42+0xc], R32 ;  /* 0x00000c2006007988 */ /* 0x000fe8000800002a */
[----:B---3--:R-:W-:Y:S04]  /*0b60*/  STS.U8 [R6+UR42+0x8], R25 ;  /* 0x0000081906007988 */ /* 0x008fe8000800002a */
[----:B------:R-:W-:Y:S04]  /*0b70*/  STS.U8 [R15+UR42+0xc], R33 ;  /* 0x00000c210f007988 */ /* 0x000fe8000800002a */
[----:B------:R-:W-:Y:S04]  /*0b80*/  STS.U8 [R15+UR42], R26 ;  /* 0x0000001a0f007988 */ /* 0x000fe8000800002a */
[----:B------:R-:W-:Y:S04]  /*0b90*/  STS.U8 [R15+UR42+0x4], R27 ;  /* 0x0000041b0f007988 */ /* 0x000fe8000800002a */
[----:B------:R0:W-:Y:S04]  /*0ba0*/  STS.U8 [R15+UR42+0x8], R28 ;  /* 0x0000081c0f007988 */ /* 0x0001e8000800002a */
[----:B------:R-:W-:Y:S04]  /*0bb0*/  STS.U8 [R17+UR42], R29 ;  /* 0x0000001d11007988 */ /* 0x000fe8000800002a */
[----:B------:R-:W-:Y:S01]  /*0bc0*/  STS.U8 [R17+UR42+0xc], R36 ;  /* 0x00000c2411007988 */ /* 0x000fe2000800002a */
[----:B0-----:R-:W-:-:S03]  /*0bd0*/  LOP3.LUT R15, R6, 0x50, RZ, 0x3c, !PT ;  /* 0x00000050060f7812 */ /* 0x001fc600078e3cff */
[----:B------:R-:W-:Y:S04]  /*0be0*/  STS.U8 [R17+UR42+0x8], R35 ;  /* 0x0000082311007988 */ /* 0x000fe8000800002a */
[----:B-----5:R0:W-:Y:S04]  /*0bf0*/  STS.U8 [R17+UR42+0x4], R34 ;  /* 0x0000042211007988 */ /* 0x0201e8000800002a */
[----:B------:R-:W-:Y:S04]  /*0c00*/  STS.U8 [R19+UR42], R37 ;  /* 0x0000002513007988 */ /* 0x000fe8000800002a */
[----:B------:R-:W-:Y:S01]  /*0c10*/  STS.U8 [R19+UR42+0xc], R40 ;  /* 0x00000c2813007988 */ /* 0x000fe2000800002a */
[----:B0-----:R-:W-:-:S03]  /*0c20*/  LOP3.LUT R17, R6, 0x60, RZ, 0x3c, !PT ;  /* 0x0000006006117812 */ /* 0x001fc600078e3cff */
[----:B------:R-:W-:Y:S04]  /*0c30*/  STS.U8 [R19+UR42+0x4], R38 ;  /* 0x0000042613007988 */ /* 0x000fe8000800002a */
[----:B------:R0:W-:Y:S02]  /*0c40*/  STS.U8 [R19+UR42+0x8], R39 ;  /* 0x0000082713007988 */ /* 0x0001e4000800002a */
[----:B0-----:R-:W-:Y:S02]  /*0c50*/  LOP3.LUT R19, R6, 0x70, RZ, 0x3c, !PT ;  /* 0x0000007006137812 */ /* 0x001fe400078e3cff */
[----:B------:R-:W0:Y:S01]  /*0c60*/  LDC R6, c[0x0][0x280] ;  /* 0x0000a000ff067b82 */ /* 0x000e220000000800 */
[----:B------:R1:W-:Y:S04]  /*0c70*/  STS.U8 [R21+UR42], R41 ;  /* 0x0000002915007988 */ /* 0x0003e8000800002a */
[----:B------:R-:W-:Y:S04]  /*0c80*/  STS.U8 [R21+UR42+0x4], R42 ;  /* 0x0000042a15007988 */ /* 0x000fe8000800002a */
[----:B------:R2:W-:Y:S04]  /*0c90*/  STS.U8 [R21+UR42+0x8], R43 ;  /* 0x0000082b15007988 */ /* 0x0005e8000800002a */
[----:B------:R-:W-:Y:S01]  /*0ca0*/  STS.U8 [R21+UR42+0xc], R44 ;  /* 0x00000c2c15007988 */ /* 0x000fe2000800002a */
[----:B0-----:R-:W-:-:S03]  /*0cb0*/  ISETP.GE.AND P0, PT, R6, 0x1, PT ;  /* 0x000000010600780c */ /* 0x001fc60003f06270 */
[----:B------:R0:W-:Y:S04]  /*0cc0*/  STS.U8 [R15+UR42], R45 ;  /* 0x0000002d0f007988 */ /* 0x0001e8000800002a */
[----:B------:R-:W-:Y:S04]  /*0cd0*/  STS.U8 [R15+UR42+0x4], R46 ;  /* 0x0000042e0f007988 */ /* 0x000fe8000800002a */
[----:B------:R3:W-:Y:S04]  /*0ce0*/  STS.U8 [R15+UR42+0x8], R47 ;  /* 0x0000082f0f007988 */ /* 0x0007e8000800002a */
[----:B------:R-:W-:Y:S04]  /*0cf0*/  STS.U8 [R15+UR42+0xc], R48 ;  /* 0x00000c300f007988 */ /* 0x000fe8000800002a */
[----:B------:R4:W-:Y:S04]  /*0d00*/  STS.U8 [R17+UR42], R49 ;  /* 0x0000003111007988 */ /* 0x0009e8000800002a */
[----:B------:R-:W-:Y:S04]  /*0d10*/  STS.U8 [R17+UR42+0x4], R50 ;  /* 0x0000043211007988 */ /* 0x000fe8000800002a */
[----:B------:R-:W-:Y:S04]  /*0d20*/  STS.U8 [R17+UR42+0x8], R14 ;  /* 0x0000080e11007988 */ /* 0x000fe8000800002a */
[----:B------:R5:W-:Y:S01]  /*0d30*/  STS.U8 [R17+UR42+0xc], R51 ;  /* 0x00000c3311007988 */ /* 0x000be2000800002a */
[----:B------:R-:W-:-:S03]  /*0d40*/  CS2R R24, SRZ ;  /* 0x0000000000187805 */ /* 0x000fc6000001ff00 */
[----:B------:R0:W-:Y:S01]  /*0d50*/  STS.U8 [R19+UR42], R16 ;  /* 0x0000001013007988 */ /* 0x0001e2000800002a */
[----:B------:R-:W-:-:S03]  /*0d60*/  CS2R R26, SRZ ;  /* 0x00000000001a7805 */ /* 0x000fc6000001ff00 */
[----:B------:R0:W-:Y:S01]  /*0d70*/  STS.U8 [R19+UR42+0x4], R18 ;  /* 0x0000041213007988 */ /* 0x0001e2000800002a */
[----:B------:R-:W-:-:S03]  /*0d80*/  CS2R R28, SRZ ;  /* 0x00000000001c7805 */ /* 0x000fc6000001ff00 */
[----:B------:R0:W-:Y:S01]  /*0d90*/  STS.U8 [R19+UR42+0x8], R20 ;  /* 0x0000081413007988 */ /* 0x0001e2000800002a */
[----:B------:R-:W-:-:S03]  /*0da0*/  CS2R R30, SRZ ;  /* 0x00000000001e7805 */ /* 0x000fc6000001ff00 */
[----:B------:R0:W-:Y:S01]  /*0db0*/  STS.U8 [R19+UR42+0xc], R22 ;  /* 0x00000c1613007988 */ /* 0x0001e2000800002a */
[----:B------:R-:W-:Y:S02]  /*0dc0*/  CS2R R32, SRZ ;  /* 0x0000000000207805 */ /* 0x000fe4000001ff00 */
[----:B------:R-:W-:Y:S02]  /*0dd0*/  CS2R R34, SRZ ;  /* 0x0000000000227805 */ /* 0x000fe4000001ff00 */
[----:B------:R-:W-:Y:S02]  /*0de0*/  CS2R R36, SRZ ;  /* 0x0000000000247805 */ /* 0x000fe4000001ff00 */
[----:B------:R-:W-:Y:S02]  /*0df0*/  CS2R R38, SRZ ;  /* 0x0000000000267805 */ /* 0x000fe4000001ff00 */
[----:B-1----:R-:W-:Y:S02]  /*0e00*/  CS2R R40, SRZ ;  /* 0x0000000000287805 */ /* 0x002fe4000001ff00 */
[----:B--2---:R-:W-:-:S02]  /*0e10*/  CS2R R42, SRZ ;  /* 0x00000000002a7805 */ /* 0x004fc4000001ff00 */
[----:B0-----:R-:W-:Y:S02]  /*0e20*/  CS2R R44, SRZ ;  /* 0x00000000002c7805 */ /* 0x001fe4000001ff00 */
[----:B---3--:R-:W-:Y:S02]  /*0e30*/  CS2R R46, SRZ ;  /* 0x00000000002e7805 */ /* 0x008fe4000001ff00 */
[----:B----4-:R-:W-:Y:S02]  /*0e40*/  CS2R R48, SRZ ;  /* 0x0000000000307805 */ /* 0x010fe4000001ff00 */
[----:B-----5:R-:W-:Y:S01]  /*0e50*/  CS2R R50, SRZ ;  /* 0x0000000000327805 */ /* 0x020fe2000001ff00 */
[----:B------:R-:W-:Y:S06]  /*0e60*/  @!P0 BRA `(.L_x_0) ;  /* 0x0000003400e88947 */ /* 0x000fec0003800000 */
[----:B------:R-:W0:Y:S01]  /*0e70*/  LDC.64 R154, c[0x0][0x250] ;  /* 0x00009400ff9a7b82 */ /* 0x000e220000000a00 */
[--C-:B------:R-:W-:Y:S01]  /*0e80*/  SHF.R.U32.HI R14, RZ, 0x7, R0.reuse ;  /* 0x00000007ff0e7819 */ /* 0x100fe20000011600 */
[----:B------:R-:W-:Y:S01]  /*0e90*/  ULDC UR4, c[0x0][0x258] ;  /* 0x0000960000047ab9 */ /* 0x000fe20000000800 */
[----:B------:R-:W-:Y:S01]  /*0ea0*/  LOP3.LUT R16, R0, 0x7f, RZ, 0xc0, !PT ;  /* 0x0000007f00107812 */ /* 0x000fe200078ec0ff */
[----:B------:R-:W-:Y:S01]  /*0eb0*/  ULDC.64 UR40, c[0x0][0x260] ;  /* 0x0000980000287ab9 */ /* 0x000fe20000000a00 */
[----:B------:R-:W-:Y:S01]  /*0ec0*/  SGXT.U32 R14, R14, 0x1 ;  /* 0x000000010e0e781a */ /* 0x000fe20000000000 */
[----:B------:R-:W-:Y:S01]  /*0ed0*/  UIMAD UR40, UR43, UR40, URZ ;  /* 0x000000282b2872a4 */ /* 0x000fe2000f8e023f */
[----:B------:R-:W-:Y:S01]  /*0ee0*/  IMAD.MOV.U32 R215, RZ, RZ, 0x3f800000 ;  /* 0x3f800000ffd77424 */ /* 0x000fe200078e00ff */
[----:B------:R-:W1:Y:S01]  /*0ef0*/  LDC R28, c[0x0][0x268] ;  /* 0x00009a00ff1c7b82 */ /* 0x000e620000000800 */
[----:B------:R-:W-:Y:S01]  /*0f00*/  IMAD R17, R16, UR4, RZ ;  /* 0x0000000410117c24 */ /* 0x000fe2000f8e02ff */
[----:B------:R-:W-:Y:S01]  /*0f10*/  ULDC.64 UR4, c[0x0][0x218] ;  /* 0x0000860000047ab9 */ /* 0x000fe20000000a00 */
[----:B------:R-:W-:Y:S01]  /*0f20*/  SHF.R.U32.HI R16, RZ, 0x5, R0 ;  /* 0x00000005ff107819 */ /* 0x000fe20000011600 */
[----:B------:R-:W-:Y:S01]  /*0f30*/  USHF.R.U32.HI UR20, URZ, 0x4, UR42 ;  /* 0x000000043f147899 */ /* 0x000fe2000801162a */
[----:B------:R-:W-:Y:S01]  /*0f40*/  IMAD.MOV.U32 R217, RZ, RZ, -0x800000 ;  /* 0xff800000ffd97424 */ /* 0x000fe200078e00ff */
[----:B------:R-:W-:Y:S01]  /*0f50*/  SHF.R.S32.HI R19, RZ, 0x1f, R17 ;  /* 0x0000001fff137819 */ /* 0x000fe20000011411 */
[----:B------:R-:W-:Y:S01]  /*0f60*/  UIADD3 UR47, UR42, 0x2000, URZ ;  /* 0x000020002a2f7890 */ /* 0x000fe2000fffe03f */
[----:B------:R-:W-:Y:S01]  /*0f70*/  R2UR UR46, R16 ;  /* 0x00000000102e72ca */ /* 0x000fe200000e0000 */
[----:B------:R-:W-:Y:S01]  /*0f80*/  USGXT.U32 UR20, UR20, 0xe ;  /* 0x0000000e1414789a */ /* 0x000fe20008000000 */
[----:B------:R-:W-:Y:S01]  /*0f90*/  IMAD.MOV.U32 R218, RZ, RZ, -0x800000 ;  /* 0xff800000ffda7424 */ /* 0x000fe200078e00ff */
[----:B------:R-:W-:Y:S01]  /*0fa0*/  USHF.R.U32.HI UR22, URZ, 0x4, UR47 ;  /* 0x000000043f167899 */ /* 0x000fe2000801162f */
[----:B------:R-:W-:Y:S01]  /*0fb0*/  IMAD.MOV.U32 R216, RZ, RZ, 0x3f800000 ;  /* 0x3f800000ffd87424 */ /* 0x000fe200078e00ff */
[----:B------:R-:W-:Y:S01]  /*0fc0*/  UIADD3 UR8, UP0, UR20, 0x2, URZ ;  /* 0x0000000214087890 */ /* 0x000fe2000ff1e03f */
[----:B------:R-:W-:Y:S01]  /*0fd0*/  CS2R R30, SRZ ;  /* 0x00000000001e7805 */ /* 0x000fe2000001ff00 */
[----:B------:R-:W-:Y:S01]  /*0fe0*/  USGXT.U32 UR22, UR22, 0xe ;  /* 0x0000000e1616789a */ /* 0x000fe20008000000 */
[----:B0-----:R-:W-:Y:S01]  /*0ff0*/  IMAD R102, R14, R155, RZ ;  /* 0x0000009b0e667224 */ /* 0x001fe200078e02ff */
[----:B------:R-:W-:Y:S01]  /*1000*/  UMOV UR6, URZ ;  /* 0x0000003f00067c82 */ /* 0x000fe20008000000 */
[----:B------:R-:W-:Y:S01]  /*1010*/  IMAD R154, R154, UR43, RZ ;  /* 0x0000002b9a9a7c24 */ /* 0x000fe2000f8e02ff */
[----:B------:R-:W0:Y:S01]  /*1020*/  LDC.64 R14, c[0x0][0x220] ;  /* 0x00008800ff0e7b82 */ /* 0x000e220000000a00 */
[----:B------:R-:W-:Y:S01]  /*1030*/  IMAD R104, R155, 0x2, R102 ;  /* 0x000000029b687824 */ /* 0x000fe200078e0266 */
[----:B------:R-:W-:-:S02]  /*1040*/  CS2R R32, SRZ ;  /* 0x0000000000207805 */ /* 0x000fc4000001ff00 */
[----:B------:R-:W-:Y:S02]  /*1050*/  CS2R R34, SRZ ;  /* 0x0000000000227805 */ /* 0x000fe4000001ff00 */
[----:B------:R-:W-:Y:S01]  /*1060*/  IADD3 R179, P0, P1, R17, UR4, R154 ;  /* 0x0000000411b37c10 */ /* 0x000fe2000f91e09a */
[----:B------:R-:W-:Y:S01]  /*1070*/  IMAD R106, R155, 0x2, R104 ;  /* 0x000000029b6a7824 */ /* 0x000fe200078e0268 */
[----:B------:R-:W-:Y:S01]  /*1080*/  SHF.R.S32.HI R154, RZ, 0x1f, R154 ;  /* 0x0000001fff9a7819 */ /* 0x000fe2000001149a */
[-C--:B-1----:R-:W-:Y:S01]  /*1090*/  IMAD R57, R57, R28.reuse, RZ ;  /* 0x0000001c39397224 */ /* 0x082fe200078e02ff */
[-C--:B------:R-:W-:Y:S01]  /*10a0*/  IADD3 R101, P2, R102, R179.reuse, RZ ;  /* 0x000000b366657210 */ /* 0x080fe20007f5e0ff */
[----:B------:R-:W-:Y:S01]  /*10b0*/  IMAD R108, R155, 0x2, R106 ;  /* 0x000000029b6c7824 */ /* 0x000fe200078e026a */
[----:B------:R-:W-:Y:S01]  /*10c0*/  IADD3.X R19, R19, UR5, R154, P0, P1 ;  /* 0x0000000513137c10 */ /* 0x000fe200087e249a */
[----:B------:R-:W-:Y:S01]  /*10d0*/  IMAD R189, R28, 0x4, R57 ;  /* 0x000000041cbd7824 */ /* 0x000fe200078e0239 */
[----:B------:R-:W-:Y:S01]  /*10e0*/  IADD3 R105, P3, R106, R179, RZ ;  /* 0x000000b36a697210 */ /* 0x000fe20007f7e0ff */
[C---:B------:R-:W-:Y:S01]  /*10f0*/  IMAD R110, R155.reuse, 0x2, R108 ;  /* 0x000000029b6e7824 */ /* 0x040fe200078e026c */
[----:B------:R-:W-:Y:S01]  /*1100*/  LEA.HI.X.SX32 R102, R102, R19, 0x1, P2 ;  /* 0x0000001366667211 */ /* 0x000fe200010f0eff */
[----:B------:R-:W-:Y:S01]  /*1110*/  IMAD R203, R28, 0x4, R189 ;  /* 0x000000041ccb7824 */ /* 0x000fe200078e02bd */
[-C--:B------:R-:W-:Y:S01]  /*1120*/  IADD3 R103, P2, R104, R179.reuse, RZ ;  /* 0x000000b368677210 */ /* 0x080fe20007f5e0ff */
[C---:B------:R-:W-:Y:S01]  /*1130*/  IMAD R112, R155.reuse, 0x2, R110 ;  /* 0x000000029b707824 */ /* 0x040fe200078e026e */
[----:B------:R-:W-:Y:S01]  /*1140*/  IADD3 R107, P4, R108, R179, RZ ;  /* 0x000000b36c6b7210 */ /* 0x000fe20007f9e0ff */
[----:B------:R-:W-:Y:S01]  /*1150*/  IMAD R204, R28, 0x8, R203 ;  /* 0x000000081ccc7824 */ /* 0x000fe200078e02cb */
[----:B------:R-:W-:Y:S01]  /*1160*/  LEA.HI.X.SX32 R104, R104, R19, 0x1, P2 ;  /* 0x0000001368687211 */ /* 0x000fe200010f0eff */
[C---:B------:R-:W-:Y:S01]  /*1170*/  IMAD R114, R155.reuse, 0x2, R112 ;  /* 0x000000029b727824 */ /* 0x040fe200078e0270 */
[----:B------:R-:W-:Y:S01]  /*1180*/  IADD3 R109, P2, R110, R179, RZ ;  /* 0x000000b36e6d7210 */ /* 0x000fe20007f5e0ff */
[----:B------:R-:W-:Y:S01]  /*1190*/  IMAD R205, R28, 0x4, R204 ;  /* 0x000000041ccd7824 */ /* 0x000fe200078e02cc */
[-C--:B------:R-:W-:Y:S01]  /*11a0*/  LEA.HI.X.SX32 R108, R108, R19.reuse, 0x1, P4 ;  /* 0x000000136c6c7211 */ /* 0x080fe200020f0eff */
[C---:B------:R-:W-:Y:S01]  /*11b0*/  IMAD R116, R155.reuse, 0x2, R114 ;  /* 0x000000029b747824 */ /* 0x040fe200078e0272 */
[----:B------:R-:W-:Y:S01]  /*11c0*/  LEA.HI.X.SX32 R110, R110, R19, 0x1, P2 ;  /* 0x000000136e6e7211 */ /* 0x000fe200010f0eff */
[----:B------:R-:W-:Y:S01]  /*11d0*/  IMAD R209, R28, 0x4, R205 ;  /* 0x000000041cd17824 */ /* 0x000fe200078e02cd */
[-C--:B------:R-:W-:Y:S01]  /*11e0*/  IADD3 R113, P4, R114, R179.reuse, RZ ;  /* 0x000000b372717210 */ /* 0x080fe20007f9e0ff */
[C---:B------:R-:W-:Y:S01]  /*11f0*/  IMAD R118, R155.reuse, 0x2, R116 ;  /* 0x000000029b767824 */ /* 0x040fe200078e0274 */
[----:B------:R-:W-:Y:S01]  /*1200*/  IADD3 R115, P2, R116, R179, RZ ;  /* 0x000000b374737210 */ /* 0x000fe20007f5e0ff */
[----:B------:R-:W-:Y:S01]  /*1210*/  IMAD R210, R28, 0x8, R209 ;  /* 0x000000081cd27824 */ /* 0x000fe200078e02d1 */
[-C--:B------:R-:W-:Y:S01]  /*1220*/  LEA.HI.X.SX32 R106, R106, R19.reuse, 0x1, P3 ;  /* 0x000000136a6a7211 */ /* 0x080fe200018f0eff */
[C---:B------:R-:W-:Y:S01]  /*1230*/  IMAD R120, R155.reuse, 0x2, R118 ;  /* 0x000000029b787824 */ /* 0x040fe200078e0276 */
[----:B------:R-:W-:Y:S01]  /*1240*/  LEA.HI.X.SX32 R116, R116, R19, 0x1, P2 ;  /* 0x0000001374747211 */ /* 0x000fe200010f0eff */
        /* <DEDUP_REMOVED lines=20> */
[----:B------:R-:W-:Y:S01]  /*1390*/  IMAD R17, R56, UR41, RZ ;  /* 0x0000002938117c24 */ /* 0x000fe2000f8e02ff */
[-C--:B------:R-:W-:Y:S01]  /*13a0*/  LEA.HI.X.SX32 R118, R118, R19.reuse, 0x1, P3 ;  /* 0x0000001376767211 */ /* 0x080fe200018f0eff */
[C---:B------:R-:W-:Y:S01]  /*13b0*/  IMAD R132, R155.reuse, 0x2, R130 ;  /* 0x000000029b847824 */ /* 0x040fe200078e0282 */
[----:B------:R-:W-:Y:S01]  /*13c0*/  LEA.HI.X.SX32 R128, R128, R19, 0x1, P2 ;  /* 0x0000001380807211 */ /* 0x000fe200010f0eff */
[----:B------:R-:W-:Y:S01]  /*13d0*/  IMAD R93, R28, 0x8, R94 ;  /* 0x000000081c5d7824 */ /* 0x000fe200078e025e */
[----:B------:R-:W-:Y:S01]  /*13e0*/  IADD3 R123, P3, R124, R179, RZ ;  /* 0x000000b37c7b7210 */ /* 0x000fe20007f7e0ff */
[C---:B------:R-:W-:Y:S01]  /*13f0*/  IMAD R134, R155.reuse, 0x2, R132 ;  /* 0x000000029b867824 */ /* 0x040fe200078e0284 */
[----:B------:R-:W-:Y:S01]  /*1400*/  LEA.HI.X.SX32 R126, R126, R19, 0x1, P4 ;  /* 0x000000137e7e7211 */ /* 0x000fe200020f0eff */
[----:B------:R-:W-:Y:S01]  /*1410*/  USHF.R.S32.HI UR4, URZ, 0x1f, UR40 ;  /* 0x0000001f3f047899 */ /* 0x000fe20008011428 */
[-C--:B------:R-:W-:Y:S01]  /*1420*/  IADD3 R131, P4, R132, R179.reuse, RZ ;  /* 0x000000b384837210 */ /* 0x080fe20007f9e0ff */
[----:B------:R-:W-:Y:S01]  /*1430*/  IMAD R136, R155, 0x2, R134 ;  /* 0x000000029b887824 */ /* 0x000fe200078e0286 */
[----:B------:R-:W-:Y:S01]  /*1440*/  IADD3 R133, P2, R134, R179, RZ ;  /* 0x000000b386857210 */ /* 0x000fe20007f5e0ff */
[----:B------:R-:W-:Y:S01]  /*1450*/  IMAD R92, R28, 0x4, R93 ;  /* 0x000000041c5c7824 */ /* 0x000fe200078e025d */
[----:B0-----:R-:W-:Y:S01]  /*1460*/  IADD3 R24, P0, P1, R17, UR40, R14 ;  /* 0x0000002811187c10 */ /* 0x001fe2000f91e00e */
[C---:B------:R-:W-:Y:S01]  /*1470*/  IMAD R138, R155.reuse, 0x2, R136 ;  /* 0x000000029b8a7824 */ /* 0x040fe200078e0288 */
[-C--:B------:R-:W-:Y:S01]  /*1480*/  LEA.HI.X.SX32 R134, R134, R19.reuse, 0x1, P2 ;  /* 0x0000001386867211 */ /* 0x080fe200010f0eff */
[----:B------:R-:W-:Y:S01]  /*1490*/  IMAD R88, R28, 0x4, R92 ;  /* 0x000000041c587824 */ /* 0x000fe200078e025c */
[----:B------:R-:W-:Y:S01]  /*14a0*/  SHF.R.S32.HI R14, RZ, 0x1f, R17 ;  /* 0x0000001fff0e7819 */ /* 0x000fe20000011411 */
[C---:B------:R-:W-:Y:S01]  /*14b0*/  IMAD R140, R155.reuse, 0x2, R138 ;  /* 0x000000029b8c7824 */ /* 0x040fe200078e028a */
[----:B------:R-:W-:Y:S01]  /*14c0*/  LEA.HI.X.SX32 R124, R124, R19, 0x1, P3 ;  /* 0x000000137c7c7211 */ /* 0x000fe200018f0eff */
[-C--:B------:R-:W-:Y:S01]  /*14d0*/  IMAD R8, R8, R28.reuse, RZ ;  /* 0x0000001c08087224 */ /* 0x080fe200078e02ff */
[-C--:B------:R-:W-:Y:S01]  /*14e0*/  IADD3 R129, P3, R130, R179.reuse, RZ ;  /* 0x000000b382817210 */ /* 0x080fe20007f7e0ff */
[----:B------:R-:W-:Y:S01]  /*14f0*/  IMAD R142, R155, 0x2, R140 ;  /* 0x000000029b8e7824 */ /* 0x000fe200078e028c */
[----:B------:R-:W-:Y:S01]  /*1500*/  IADD3 R139, P2, R140, R179, RZ ;  /* 0x000000b38c8b7210 */ /* 0x000fe20007f5e0ff */
[-C--:B------:R-:W-:Y:S01]  /*1510*/  IMAD R11, R11, R28.reuse, RZ ;  /* 0x0000001c0b0b7224 */ /* 0x080fe200078e02ff */
[-C--:B------:R-:W-:Y:S01]  /*1520*/  LEA.HI.X.SX32 R132, R132, R19.reuse, 0x1, P4 ;  /* 0x0000001384847211 */ /* 0x080fe200020f0eff */
[C---:B------:R-:W-:Y:S01]  /*1530*/  IMAD R144, R155.reuse, 0x2, R142 ;  /* 0x000000029b907824 */ /* 0x040fe200078e028e */
[----:B------:R-:W-:Y:S01]  /*1540*/  LEA.HI.X.SX32 R140, R140, R19, 0x1, P2 ;  /* 0x000000138c8c7211 */ /* 0x000fe200010f0eff */
[----:B------:R-:W-:Y:S01]  /*1550*/  IMAD R12, R12, R28, RZ ;  /* 0x0000001c0c0c7224 */ /* 0x000fe200078e02ff */
[----:B------:R-:W-:Y:S01]  /*1560*/  IADD3 R137, P4, R138, R179, RZ ;  /* 0x000000b38a897210 */ /* 0x000fe20007f9e0ff */
[C---:B------:R-:W-:Y:S01]  /*1570*/  IMAD R146, R155.reuse, 0x2, R144 ;  /* 0x000000029b927824 */ /* 0x040fe200078e0290 */
[----:B------:R-:W-:Y:S01]  /*1580*/  IADD3.X R26, R14, UR4, R15, P0, P1 ;  /* 0x000000040e1a7c10 */ /* 0x000fe200087e240f */
[----:B------:R-:W-:Y:S01]  /*1590*/  IMAD R23, R28, 0x8, R88 ;  /* 0x000000081c177824 */ /* 0x000fe200078e0258 */
[----:B------:R-:W-:Y:S01]  /*15a0*/  LEA.HI.X.SX32 R130, R130, R19, 0x1, P3 ;  /* 0x0000001382827211 */ /* 0x000fe200018f0eff */
[----:B------:R-:W-:Y:S01]  /*15b0*/  IMAD R148, R155, 0x2, R146 ;  /* 0x000000029b947824 */ /* 0x000fe200078e0292 */
[----:B------:R-:W-:Y:S01]  /*15c0*/  IADD3 R145, P2, R146, R179, RZ ;  /* 0x000000b392917210 */ /* 0x000fe20007f5e0ff */
[----:B------:R-:W-:Y:S01]  /*15d0*/  IMAD R22, R28, 0x4, R23 ;  /* 0x000000041c167824 */ /* 0x000fe200078e0217 */
[----:B------:R-:W-:Y:S01]  /*15e0*/  IADD3 R180, P1, R57, R24, RZ ;  /* 0x0000001839b47210 */ /* 0x000fe20007f3e0ff */
        /* <DEDUP_REMOVED lines=8> */
[----:B------:R-:W-:Y:S01]  /*1670*/  IMAD R154, R155, 0x2, R152 ;  /* 0x000000029b9a7824 */ /* 0x000fe200078e0298 */
[----:B------:R-:W-:Y:S01]  /*1680*/  IADD3 R151, P2, R152, R179, RZ ;  /* 0x000000b398977210 */ /* 0x000fe20007f5e0ff */
[----:B------:R-:W-:Y:S01]  /*1690*/  IMAD R10, R10, R28, RZ ;  /* 0x0000001c0a0a7224 */ /* 0x000fe200078e02ff */
[----:B------:R-:W-:Y:S01]  /*16a0*/  LEA.HI.X.SX32 R187, R57, R26, 0x1, P1 ;  /* 0x0000001a39bb7211 */ /* 0x000fe200008f0eff */
[C---:B------:R-:W-:Y:S01]  /*16b0*/  IMAD R156, R155.reuse, 0x2, R154 ;  /* 0x000000029b9c7824 */ /* 0x040fe200078e029a */
[-C--:B------:R-:W-:Y:S01]  /*16c0*/  LEA.HI.X.SX32 R152, R152, R19.reuse, 0x1, P2 ;  /* 0x0000001398987211 */ /* 0x080fe200010f0eff */
[----:B------:R-:W-:Y:S01]  /*16d0*/  IMAD R16, R28, 0x4, R17 ;  /* 0x000000041c107824 */ /* 0x000fe200078e0211 */
[----:B------:R-:W-:Y:S01]  /*16e0*/  LEA.HI.X.SX32 R136, R136, R19, 0x1, P3 ;  /* 0x0000001388887211 */ /* 0x000fe200018f0eff */
[----:B------:R-:W-:Y:S01]  /*16f0*/  IMAD R172, R155, 0x2, R156 ;  /* 0x000000029bac7824 */ /* 0x000fe200078e029c */
[----:B------:R-:W-:Y:S01]  /*1700*/  IADD3 R183, P0, R8, R24, RZ ;  /* 0x0000001808b77210 */ /* 0x000fe20007f1e0ff */
[----:B------:R-:W-:Y:S01]  /*1710*/  IMAD R9, R9, R28, RZ ;  /* 0x0000001c09097224 */ /* 0x000fe200078e02ff */
[----:B------:R-:W-:Y:S01]  /*1720*/  IADD3 R188, P1, R12, R24, RZ ;  /* 0x000000180cbc7210 */ /* 0x000fe20007f3e0ff */
[----:B------:R-:W-:Y:S01]  /*1730*/  IMAD R174, R155, 0x2, R172 ;  /* 0x000000029bae7824 */ /* 0x000fe200078e02ac */
[-C--:B------:R-:W-:Y:S01]  /*1740*/  IADD3 R173, P2, R172, R179.reuse, RZ ;  /* 0x000000b3acad7210 */ /* 0x080fe20007f5e0ff */
[-C--:B------:R-:W-:Y:S01]  /*1750*/  IMAD R7, R7, R28.reuse, RZ ;  /* 0x0000001c07077224 */ /* 0x080fe200078e02ff */
[----:B------:R-:W-:Y:S01]  /*1760*/  IADD3 R141, P3, R142, R179, RZ ;  /* 0x000000b38e8d7210 */ /* 0x000fe20007f7e0ff */
[----:B------:R-:W-:Y:S01]  /*1770*/  IMAD R176, R155, 0x2, R174 ;  /* 0x000000029bb07824 */ /* 0x000fe200078e02ae */
[-C--:B------:R-:W-:Y:S01]  /*1780*/  LEA.HI.X.SX32 R172, R172, R19.reuse, 0x1, P2 ;  /* 0x00000013acac7211 */ /* 0x080fe200010f0eff */
[----:B------:R-:W-:Y:S01]  /*1790*/  IMAD R13, R13, R28, RZ ;  /* 0x0000001c0d0d7224 */ /* 0x000fe200078e02ff */
[----:B------:R-:W-:Y:S01]  /*17a0*/  IADD3 R186, P2, R11, R24, RZ ;  /* 0x000000180bba7210 */ /* 0x000fe20007f5e0ff */
[----:B------:R-:W-:Y:S01]  /*17b0*/  IMAD R178, R155, 0x2, R176 ;  /* 0x000000029bb27824 */ /* 0x000fe200078e02b0 */
[----:B------:R-:W-:Y:S01]  /*17c0*/  LEA.HI.X.SX32 R144, R144, R19, 0x1, P4 ;  /* 0x0000001390907211 */ /* 0x000fe200020f0eff */
[----:B------:R-:W-:Y:S01]  /*17d0*/  IMAD R58, R58, R28, RZ ;  /* 0x0000001c3a3a7224 */ /* 0x000fe200078e02ff */
[----:B------:R-:W-:Y:S01]  /*17e0*/  IADD3 R149, P4, R150, R179, RZ ;  /* 0x000000b396957210 */ /* 0x000fe20007f9e0ff */
[----:B------:R-:W-:Y:S01]  /*17f0*/  UMOV UR5, URZ ;  /* 0x0000003f00057c82 */ /* 0x000fe20008000000 */
[-C--:B------:R-:W-:Y:S01]  /*1800*/  LEA.HI.X.SX32 R193, R8, R26.reuse, 0x1, P0 ;  /* 0x0000001a08c17211 */ /* 0x080fe200000f0eff */
[----:B------:R-:W-:Y:S01]  /*1810*/  UIADD3.X UR9, UR5, 0x40000040, URZ, UP0, !UPT ;  /* 0x4000004005097890 */ /* 0x000fe200087fe43f */
[-C--:B------:R-:W-:Y:S01]  /*1820*/  LEA.HI.X.SX32 R196, R11, R26.reuse, 0x1, P2 ;  /* 0x0000001a0bc47211 */ /* 0x080fe200010f0eff */
[----:B------:R-:W-:Y:S01]  /*1830*/  IMAD R11, R28, 0x4, R16 ;  /* 0x000000041c0b7824 */ /* 0x000fe200078e0210 */
[----:B------:R-:W-:Y:S01]  /*1840*/  LEA.HI.X.SX32 R197, R12, R26, 0x1, P1 ;  /* 0x0000001a0cc57211 */ /* 0x000fe200008f0eff */
[----:B------:R-:W-:Y:S01]  /*1850*/  UIADD3 UR10, UP0, UR22, 0x2, URZ ;  /* 0x00000002160a7890 */ /* 0x000fe2000ff1e03f */
[----:B------:R-:W-:Y:S01]  /*1860*/  LEA.HI.X.SX32 R142, R142, R19, 0x1, P3 ;  /* 0x000000138e8e7211 */ /* 0x000fe200018f0eff */
[----:B------:R-:W-:Y:S01]  /*1870*/  IMAD.MOV.U32 R8, RZ, RZ, RZ ;  /* 0x000000ffff087224 */ /* 0x000fe200078e00ff */
[-C--:B------:R-:W-:Y:S01]  /*1880*/  IADD3 R200, P0, R203, R24.reuse, RZ ;  /* 0x00000018cbc87210 */ /* 0x080fe20007f1e0ff */
[----:B------:R-:W-:Y:S01]  /*1890*/  UIADD3.X UR11, UR6, 0x40000040, URZ, UP0, !UPT ;  /* 0x40000040060b7890 */ /* 0x000fe200087fe43f */
[----:B------:R-:W-:-:S02]  /*18a0*/  IADD3 R201, P1, R204, R24, RZ ;  /* 0x00000018ccc97210 */ /* 0x000fc40007f3e0ff */
[----:B------:R-:W-:Y:S02]  /*18b0*/  CS2R R36, SRZ ;  /* 0x0000000000247805 */ /* 0x000fe4000001ff00 */
[----:B------:R-:W-:Y:S02]  /*18c0*/  IADD3 R202, P2, R205, R24, RZ ;  /* 0x00000018cdca7210 */ /* 0x000fe40007f5e0ff */
[----:B------:R-:W-:Y:S02]  /*18d0*/  CS2R R38, SRZ ;  /* 0x0000000000267805 */ /* 0x000fe4000001ff00 */
[----:B------:R-:W-:Y:S02]  /*18e0*/  IADD3 R147, P3, R148, R179, RZ ;  /* 0x000000b394937210 */ /* 0x000fe40007f7e0ff */
[----:B------:R-:W-:Y:S02]  /*18f0*/  CS2R R40, SRZ ;  /* 0x0000000000287805 */ /* 0x000fe4000001ff00 */
[----:B------:R-:W-:-:S02]  /*1900*/  LEA.HI.X.SX32 R150, R150, R19, 0x1, P4 ;  /* 0x0000001396967211 */ /* 0x000fc400020f0eff */
[----:B------:R-:W-:Y:S02]  /*1910*/  CS2R R42, SRZ ;  /* 0x00000000002a7805 */ /* 0x000fe4000001ff00 */
[----:B------:R-:W-:Y:S02]  /*1920*/  IADD3 R157, P4, R156, R179, RZ ;  /* 0x000000b39c9d7210 */ /* 0x000fe40007f9e0ff */
[----:B------:R-:W-:Y:S02]  /*1930*/  CS2R R44, SRZ ;  /* 0x00000000002c7805 */ /* 0x000fe4000001ff00 */
[-C--:B------:R-:W-:Y:S02]  /*1940*/  LEA.HI.X.SX32 R203, R203, R26.reuse, 0x1, P0 ;  /* 0x0000001acbcb7211 */ /* 0x080fe400000f0eff */
[----:B------:R-:W-:Y:S02]  /*1950*/  CS2R R46, SRZ ;  /* 0x00000000002e7805 */ /* 0x000fe4000001ff00 */
[----:B------:R-:W-:-:S02]  /*1960*/  LEA.HI.X.SX32 R204, R204, R26, 0x1, P1 ;  /* 0x0000001acccc7211 */ /* 0x000fc400008f0eff */
[----:B------:R-:W-:Y:S02]  /*1970*/  CS2R R48, SRZ ;  /* 0x0000000000307805 */ /* 0x000fe4000001ff00 */
[----:B------:R-:W-:Y:S02]  /*1980*/  LEA.HI.X.SX32 R205, R205, R26, 0x1, P2 ;  /* 0x0000001acdcd7211 */ /* 0x000fe400010f0eff */
[----:B------:R-:W-:Y:S02]  /*1990*/  CS2R R50, SRZ ;  /* 0x0000000000327805 */ /* 0x000fe4000001ff00 */
[----:B------:R-:W-:Y:S02]  /*19a0*/  LEA.HI.X.SX32 R148, R148, R19, 0x1, P3 ;  /* 0x0000001394947211 */ /* 0x000fe400018f0eff */
[----:B------:R-:W-:Y:S02]  /*19b0*/  CS2R R52, SRZ ;  /* 0x0000000000347805 */ /* 0x000fe4000001ff00 */
[----:B------:R-:W-:-:S02]  /*19c0*/  IADD3 R206, P0, R209, R24, RZ ;  /* 0x00000018d1ce7210 */ /* 0x000fc40007f1e0ff */
[----:B------:R-:W-:Y:S02]  /*19d0*/  CS2R R54, SRZ ;  /* 0x0000000000367805 */ /* 0x000fe4000001ff00 */
[-C--:B------:R-:W-:Y:S01]  /*19e0*/  IADD3 R207, P1, R210, R24.reuse, RZ ;  /* 0x00000018d2cf7210 */ /* 0x080fe20007f3e0ff */
[----:B------:R-:W-:Y:S01]  /*19f0*/  UMOV UR4, URZ ;  /* 0x0000003f00047c82 */ /* 0x000fe20008000000 */
[----:B------:R-:W-:Y:S01]  /*1a00*/  IADD3 R208, P2, R211, R24, RZ ;  /* 0x00000018d3d07210 */ /* 0x000fe20007f5e0ff */
[----:B------:R-:W-:Y:S01]  /*1a10*/  UIADD3.64 UR12, UR8, 0x2, URZ ;  /* 0x00000002080c7897 */ /* 0x000fe2000fffe03f */
[----:B------:R-:W-:Y:S01]  /*1a20*/  IADD3 R153, P3, R154, R179, RZ ;  /* 0x000000b39a997210 */ /* 0x000fe20007f7e0ff */
[----:B------:R-:W-:Y:S01]  /*1a30*/  UIADD3.64 UR16, UR8, 0x4, URZ ;  /* 0x0000000408107897 */ /* 0x000fe2000fffe03f */
[----:B------:R-:W-:Y:S01]  /*1a40*/  LEA.HI.X.SX32 R156, R156, R19, 0x1, P4 ;  /* 0x000000139c9c7211 */ /* 0x000fe200020f0eff */
[----:B------:R-:W-:Y:S01]  /*1a50*/  UIADD3.64 UR14, UR10, 0x2, URZ ;  /* 0x000000020a0e7897 */ /* 0x000fe2000fffe03f */
[----:B------:R-:W-:Y:S01]  /*1a60*/  IADD3 R177, P4, R176, R179, RZ ;  /* 0x000000b3b0b17210 */ /* 0x000fe20007f9e0ff */
[----:B------:R-:W-:Y:S01]  /*1a70*/  UIADD3.64 UR18, UR10, 0x4, URZ ;  /* 0x000000040a127897 */ /* 0x000fe2000fffe03f */
[-C--:B------:R-:W-:Y:S01]  /*1a80*/  LEA.HI.X.SX32 R209, R209, R26.reuse, 0x1, P0 ;  /* 0x0000001ad1d17211 */ /* 0x080fe200000f0eff */
[----:B------:R-:W-:Y:S01]  /*1a90*/  UIADD3.64 UR26, UR10, 0xfe, URZ ;  /* 0x000000fe0a1a7897 */ /* 0x000fe2000fffe03f */
[-C--:B------:R-:W-:Y:S01]  /*1aa0*/  LEA.HI.X.SX32 R210, R210, R26.reuse, 0x1, P1 ;  /* 0x0000001ad2d27211 */ /* 0x080fe200008f0eff */
[----:B------:R-:W-:Y:S01]  /*1ab0*/  UIADD3.64 UR30, UR10, 0x100, URZ ;  /* 0x000001000a1e7897 */ /* 0x000fe2000fffe03f */
[----:B------:R-:W-:Y:S01]  /*1ac0*/  LEA.HI.X.SX32 R211, R211, R26, 0x1, P2 ;  /* 0x0000001ad3d37211 */ /* 0x000fe200010f0eff */
[----:B------:R-:W-:Y:S01]  /*1ad0*/  UIADD3.64 UR34, UR10, 0x102, URZ ;  /* 0x000001020a227897 */ /* 0x000fe2000fffe03f */
[----:B------:R-:W-:Y:S01]  /*1ae0*/  LEA.HI.X.SX32 R154, R154, R19, 0x1, P3 ;  /* 0x000000139a9a7211 */ /* 0x000fe200018f0eff */
[----:B------:R-:W-:Y:S01]  /*1af0*/  UIADD3.64 UR38, UR10, 0x104, URZ ;  /* 0x000001040a267897 */ /* 0x000fe2000fffe03f */
[-C--:B------:R-:W-:Y:S01]  /*1b00*/  IADD3 R212, P0, R100, R24.reuse, RZ ;  /* 0x0000001864d47210 */ /* 0x080fe20007f1e0ff */
[----:B------:R-:W-:Y:S01]  /*1b10*/  ULDC UR40, c[0x0][0x238] ;  /* 0x00008e0000287ab9 */ /* 0x000fe20000000800 */
[-C--:B------:R-:W-:Y:S01]  /*1b20*/  IADD3 R213, P1, R99, R24.reuse, RZ ;  /* 0x0000001863d57210 */ /* 0x080fe20007f3e0ff */
[----:B------:R-:W-:Y:S01]  /*1b30*/  UMOV UR21, 0x40000040 ;  /* 0x4000004000157882 */ /* 0x000fe20000000000 */
[----:B------:R-:W-:-:S02]  /*1b40*/  IADD3 R214, P2, R98, R24, RZ ;  /* 0x0000001862d67210 */ /* 0x000fc40007f5e0ff */
[----:B------:R-:W-:Y:S02]  /*1b50*/  IADD3 R175, P3, R174, R179, RZ ;  /* 0x000000b3aeaf7210 */ /* 0x000fe40007f7e0ff */
[----:B------:R-:W-:Y:S02]  /*1b60*/  LEA.HI.X.SX32 R176, R176, R19, 0x1, P4 ;  /* 0x00000013b0b07211 */ /* 0x000fe400020f0eff */
[----:B------:R-:W-:Y:S02]  /*1b70*/  IADD3 R184, P4, R10, R24, RZ ;  /* 0x000000180ab87210 */ /* 0x000fe40007f9e0ff */
[-C--:B------:R-:W-:Y:S02]  /*1b80*/  LEA.HI.X.SX32 R100, R100, R26.reuse, 0x1, P0 ;  /* 0x0000001a64647211 */ /* 0x080fe400000f0eff */
[-C--:B------:R-:W-:Y:S02]  /*1b90*/  LEA.HI.X.SX32 R99, R99, R26.reuse, 0x1, P1 ;  /* 0x0000001a63637211 */ /* 0x080fe400008f0eff */
[----:B------:R-:W-:-:S02]  /*1ba0*/  LEA.HI.X.SX32 R98, R98, R26, 0x1, P2 ;  /* 0x0000001a62627211 */ /* 0x000fc400010f0eff */
[----:B------:R-:W-:Y:S02]  /*1bb0*/  IADD3 R179, P5, R178, R179, RZ ;  /* 0x000000b3b2b37210 */ /* 0x000fe40007fbe0ff */
[----:B------:R-:W-:Y:S02]  /*1bc0*/  LEA.HI.X.SX32 R174, R174, R19, 0x1, P3 ;  /* 0x00000013aeae7211 */ /* 0x000fe400018f0eff */
[-C--:B------:R-:W-:Y:S02]  /*1bd0*/  IADD3 R97, P0, R94, R24.reuse, RZ ;  /* 0x000000185e617210 */ /* 0x080fe40007f1e0ff */
[-C--:B------:R-:W-:Y:S02]  /*1be0*/  IADD3 R96, P1, R93, R24.reuse, RZ ;  /* 0x000000185d607210 */ /* 0x080fe40007f3e0ff */
[-C--:B------:R-:W-:Y:S02]  /*1bf0*/  IADD3 R95, P2, R92, R24.reuse, RZ ;  /* 0x000000185c5f7210 */ /* 0x080fe40007f5e0ff */
[----:B------:R-:W-:-:S02]  /*1c00*/  IADD3 R185, P3, R9, R24, RZ ;  /* 0x0000001809b97210 */ /* 0x000fc40007f7e0ff */
[-C--:B------:R-:W-:Y:S01]  /*1c10*/  LEA.HI.X.SX32 R194, R10, R26.reuse, 0x1, P4 ;  /* 0x0000001a0ac27211 */ /* 0x080fe200020f0eff */
[----:B------:R-:W-:Y:S01]  /*1c20*/  IMAD R10, R28, 0x8, R11 ;  /* 0x000000081c0a7824 */ /* 0x000fe200078e020b */
[----:B------:R-:W-:Y:S02]  /*1c30*/  LEA.HI.X.SX32 R178, R178, R19, 0x1, P5 ;  /* 0x00000013b2b27211 */ /* 0x000fe400028f0eff */
[-C--:B------:R-:W-:Y:S02]  /*1c40*/  LEA.HI.X.SX32 R94, R94, R26.reuse, 0x1, P0 ;  /* 0x0000001a5e5e7211 */ /* 0x080fe400000f0eff */
[-C--:B------:R-:W-:Y:S02]  /*1c50*/  LEA.HI.X.SX32 R93, R93, R26.reuse, 0x1, P1 ;  /* 0x0000001a5d5d7211 */ /* 0x080fe400008f0eff */
[----:B------:R-:W-:Y:S02]  /*1c60*/  LEA.HI.X.SX32 R92, R92, R26, 0x1, P2 ;  /* 0x0000001a5c5c7211 */ /* 0x000fe400010f0eff */
[----:B------:R-:W-:-:S02]  /*1c70*/  IADD3 R181, P6, R189, R24, RZ ;  /* 0x00000018bdb57210 */ /* 0x000fc40007fde0ff */
[----:B------:R-:W-:Y:S02]  /*1c80*/  IADD3 R182, P5, R7, R24, RZ ;  /* 0x0000001807b67210 */ /* 0x000fe40007fbe0ff */
[----:B------:R-:W-:Y:S01]  /*1c90*/  LEA.HI.X.SX32 R195, R9, R26, 0x1, P3 ;  /* 0x0000001a09c37211 */ /* 0x000fe200018f0eff */
[----:B------:R-:W-:Y:S01]  /*1ca0*/  IMAD R9, R28, 0x4, R10 ;  /* 0x000000041c097824 */ /* 0x000fe200078e020a */
[-C--:B------:R-:W-:Y:S02]  /*1cb0*/  IADD3 R91, P0, R88, R24.reuse, RZ ;  /* 0x00000018585b7210 */ /* 0x080fe40007f1e0ff */
[-C--:B------:R-:W-:Y:S02]  /*1cc0*/  IADD3 R90, P1, R23, R24.reuse, RZ ;  /* 0x00000018175a7210 */ /* 0x080fe40007f3e0ff */
[----:B------:R-:W-:Y:S02]  /*1cd0*/  IADD3 R89, P2, R22, R24, RZ ;  /* 0x0000001816597210 */ /* 0x000fe40007f5e0ff */
[----:B------:R-:W-:-:S02]  /*1ce0*/  LEA.HI.X.SX32 R189, R189, R26, 0x1, P6 ;  /* 0x0000001abdbd7211 */ /* 0x000fc400030f0eff */
[-C--:B------:R-:W-:Y:S01]  /*1cf0*/  LEA.HI.X.SX32 R191, R7, R26.reuse, 0x1, P5 ;  /* 0x0000001a07bf7211 */ /* 0x080fe200028f0eff */
[----:B------:R-:W-:Y:S01]  /*1d00*/  IMAD R7, R28, 0x4, R9 ;  /* 0x000000041c077824 */ /* 0x000fe200078e0209 */
[-C--:B------:R-:W-:Y:S02]  /*1d10*/  LEA.HI.X.SX32 R88, R88, R26.reuse, 0x1, P0 ;  /* 0x0000001a58587211 */ /* 0x080fe400000f0eff */
[----:B------:R-:W-:Y:S02]  /*1d20*/  CS2R R28, SRZ ;  /* 0x00000000001c7805 */ /* 0x000fe4000001ff00 */
[-C--:B------:R-:W-:Y:S02]  /*1d30*/  LEA.HI.X.SX32 R23, R23, R26.reuse, 0x1, P1 ;  /* 0x0000001a17177211 */ /* 0x080fe400008f0eff */
[----:B------:R-:W-:Y:S02]  /*1d40*/  LEA.HI.X.SX32 R22, R22, R26, 0x1, P2 ;  /* 0x0000001a16167211 */ /* 0x000fe400010f0eff */
[----:B------:R-:W-:-:S02]  /*1d50*/  IADD3 R190, P6, R13, R24, RZ ;  /* 0x000000180dbe7210 */ /* 0x000fc40007fde0ff */
[-C--:B------:R-:W-:Y:S02]  /*1d60*/  IADD3 R21, P0, R18, R24.reuse, RZ ;  /* 0x0000001812157210 */ /* 0x080fe40007f1e0ff */
[-C--:B------:R-:W-:Y:S02]  /*1d70*/  IADD3 R20, P1, R17, R24.reuse, RZ ;  /* 0x0000001811147210 */ /* 0x080fe40007f3e0ff */
[----:B------:R-:W-:Y:S02]  /*1d80*/  IADD3 R19, P2, R16, R24, RZ ;  /* 0x0000001810137210 */ /* 0x000fe40007f5e0ff */
[-C--:B------:R-:W-:Y:S02]  /*1d90*/  LEA.HI.X.SX32 R198, R13, R26.reuse, 0x1, P6 ;  /* 0x0000001a0dc67211 */ /* 0x080fe400030f0eff */
[-C--:B------:R-:W-:Y:S02]  /*1da0*/  LEA.HI.X.SX32 R18, R18, R26.reuse, 0x1, P0 ;  /* 0x0000001a12127211 */ /* 0x080fe400000f0eff */
[----:B------:R-:W-:-:S02]  /*1db0*/  LEA.HI.X.SX32 R17, R17, R26, 0x1, P1 ;  /* 0x0000001a11117211 */ /* 0x000fc400008f0eff */
[----:B------:R-:W-:Y:S02]  /*1dc0*/  LEA.HI.X.SX32 R16, R16, R26, 0x1, P2 ;  /* 0x0000001a10107211 */ /* 0x000fe400010f0eff */
[-C--:B------:R-:W-:Y:S02]  /*1dd0*/  IADD3 R192, P5, R58, R24.reuse, RZ ;  /* 0x000000183ac07210 */ /* 0x080fe40007fbe0ff */
[-C--:B------:R-:W-:Y:S02]  /*1de0*/  IADD3 R15, P0, R11, R24.reuse, RZ ;  /* 0x000000180b0f7210 */ /* 0x080fe40007f1e0ff */
[-C--:B------:R-:W-:Y:S02]  /*1df0*/  IADD3 R14, P1, R10, R24.reuse, RZ ;  /* 0x000000180a0e7210 */ /* 0x080fe40007f3e0ff */
[-C--:B------:R-:W-:Y:S02]  /*1e00*/  IADD3 R13, P2, R9, R24.reuse, RZ ;  /* 0x00000018090d7210 */ /* 0x080fe40007f5e0ff */
[----:B------:R-:W-:-:S02]  /*1e10*/  IADD3 R12, P3, R7, R24, RZ ;  /* 0x00000018070c7210 */ /* 0x000fc40007f7e0ff */
[----:B------:R-:W-:Y:S02]  /*1e20*/  CS2R R24, SRZ ;  /* 0x0000000000187805 */ /* 0x000fe4000001ff00 */
[-C--:B------:R-:W-:Y:S02]  /*1e30*/  LEA.HI.X.SX32 R199, R58, R26.reuse, 0x1, P5 ;  /* 0x0000001a3ac77211 */ /* 0x080fe400028f0eff */
[-C--:B------:R-:W-:Y:S02]  /*1e40*/  LEA.HI.X.SX32 R11, R11, R26.reuse, 0x1, P0 ;  /* 0x0000001a0b0b7211 */ /* 0x080fe400000f0eff */
[-C--:B------:R-:W-:Y:S02]  /*1e50*/  LEA.HI.X.SX32 R10, R10, R26.reuse, 0x1, P1 ;  /* 0x0000001a0a0a7211 */ /* 0x080fe400008f0eff */
[-C--:B------:R-:W-:Y:S02]  /*1e60*/  LEA.HI.X.SX32 R9, R9, R26.reuse, 0x1, P2 ;  /* 0x0000001a09097211 */ /* 0x080fe400010f0eff */
[----:B------:R-:W-:-:S02]  /*1e70*/  LEA.HI.X.SX32 R7, R7, R26, 0x1, P3 ;  /* 0x0000001a07077211 */ /* 0x000fc400018f0eff */
[----:B------:R-:W-:Y:S02]  /*1e80*/  CS2R R26, SRZ ;  /* 0x00000000001a7805 */ /* 0x000fe4000001ff00 */
[----:B------:R-:W-:-:S13]  /*1e90*/  LOP3.LUT P0, RZ, R0, 0x1, RZ, 0xc0, !PT ;  /* 0x0000000100ff7812 */ /* 0x000fda000780c0ff */
.L_x_1:
[----:B------:R-:W-:Y:S02]  /*1ea0*/  SHF.R.S32.HI R71, RZ, 0x1f, R8 ;  /* 0x0000001fff477819 */ /* 0x000fe40000011408 */
[C---:B------:R-:W-:Y:S02]  /*1eb0*/  IADD3 R62, P1, R8.reuse, R101, RZ ;  /* 0x00000065083e7210 */ /* 0x040fe40007f3e0ff */
[----:B------:R-:W-:-:S03]  /*1ec0*/  IADD3 R60, P2, R8, R103, RZ ;  /* 0x00000067083c7210 */ /* 0x000fc60007f5e0ff */
[C---:B------:R-:W-:Y:S01]  /*1ed0*/  IMAD.X R63, R71.reuse, 0x1, R102, P1 ;  /* 0x00000001473f7824 */ /* 0x040fe200008e0666 */
[C---:B------:R-:W-:Y:S01]  /*1ee0*/  IADD3 R58, P1, R8.reuse, R105, RZ ;  /* 0x00000069083a7210 */ /* 0x040fe20007f3e0ff */
[C---:B------:R-:W-:Y:S01]  /*1ef0*/  IMAD.X R61, R71.reuse, 0x1, R104, P2 ;  /* 0x00000001473d7824 */ /* 0x040fe200010e0668 */
[C---:B------:R-:W-:Y:S02]  /*1f00*/  IADD3 R56, P2, R8.reuse, R107, RZ ;  /* 0x0000006b08387210 */ /* 0x040fe40007f5e0ff */
[----:B------:R0:W2:Y:S01]  /*1f10*/  LDG.E.U8 R70, desc[UR44][R62.64] ;  /* 0x0000002c3e467981 */ /* 0x0000a2000c1e1100 */
[C---:B------:R-:W-:Y:S01]  /*1f20*/  IMAD.X R59, R71.reuse, 0x1, R106, P1 ;  /* 0x00000001473b7824 */ /* 0x040fe200008e066a */
[C---:B------:R-:W-:Y:S01]  /*1f30*/  IADD3 R68, P1, R8.reuse, R109, RZ ;  /* 0x0000006d08447210 */ /* 0x040fe20007f3e0ff */
[C---:B------:R-:W-:Y:S01]  /*1f40*/  IMAD.X R57, R71.reuse, 0x1, R108, P2 ;  /* 0x0000000147397824 */ /* 0x040fe200010e066c */
[C---:B------:R-:W-:Y:S01]  /*1f50*/  IADD3 R66, P2, R8.reuse, R111, RZ ;  /* 0x0000006f08427210 */ /* 0x040fe20007f5e0ff */
[----:B------:R1:W3:Y:S02]  /*1f60*/  LDG.E.U8 R72, desc[UR44][R60.64] ;  /* 0x0000002c3c487981 */ /* 0x0002e4000c1e1100 */
[C---:B------:R-:W-:Y:S01]  /*1f70*/  IMAD.X R69, R71.reuse, 0x1, R110, P1 ;  /* 0x0000000147457824 */ /* 0x040fe200008e066e */
[C---:B------:R-:W-:Y:S01]  /*1f80*/  IADD3 R64, P1, R8.reuse, R113, RZ ;  /* 0x0000007108407210 */ /* 0x040fe20007f3e0ff */
[C---:B------:R-:W-:Y:S01]  /*1f90*/  IMAD.X R67, R71.reuse, 0x1, R112, P2 ;  /* 0x0000000147437824 */ /* 0x040fe200010e0670 */
[C---:B0-----:R-:W-:Y:S01]  /*1fa0*/  IADD3 R62, P2, R8.reuse, R115, RZ ;  /* 0x00000073083e7210 */ /* 0x041fe20007f5e0ff */
[----:B------:R0:W4:Y:S02]  /*1fb0*/  LDG.E.U8 R73, desc[UR44][R58.64] ;  /* 0x0000002c3a497981 */ /* 0x000124000c1e1100 */
[C---:B------:R-:W-:Y:S01]  /*1fc0*/  IMAD.X R65, R71.reuse, 0x1, R114, P1 ;  /* 0x0000000147417824 */ /* 0x040fe200008e0672 */
[----:B-1----:R-:W-:Y:S01]  /*1fd0*/  IADD3 R60, P1, R8, R117, RZ ;  /* 0x00000075083c7210 */ /* 0x002fe20007f3e0ff */
[----:B------:R1:W5:Y:S01]  /*1fe0*/  LDG.E.U8 R74, desc[UR44][R56.64] ;  /* 0x0000002c384a7981 */ /* 0x000362000c1e1100 */
[----:B------:R-:W-:-:S03]  /*1ff0*/  IMAD.X R63, R71, 0x1, R116, P2 ;  /* 0x00000001473f7824 */ /* 0x000fc600010e0674 */
[----:B------:R-:W-:Y:S01]  /*2000*/  IMAD.X R61, R71, 0x1, R118, P1 ;  /* 0x00000001473d7824 */ /* 0x000fe200008e0676 */
[C---:B0-----:R-:W-:Y:S01]  /*2010*/  IADD3 R58, P2, R8.reuse, R119, RZ ;  /* 0x00000077083a7210 */ /* 0x041fe20007f5e0ff */
[----:B------:R0:W3:Y:S01]  /*2020*/  LDG.E.U8 R76, desc[UR44][R68.64] ;  /* 0x0000002c444c7981 */ /* 0x0000e2000c1e1100 */
[----:B-1----:R-:W-:-:S03]  /*2030*/  IADD3 R56, P1, R8, R121, RZ ;  /* 0x0000007908387210 */ /* 0x002fc60007f3e0ff */
[----:B------:R1:W4:Y:S01]  /*2040*/  LDG.E.U8 R75, desc[UR44][R66.64] ;  /* 0x0000002c424b7981 */ /* 0x000322000c1e1100 */
[C---:B------:R-:W-:Y:S02]  /*2050*/  IMAD.X R59, R71.reuse, 0x1, R120, P2 ;  /* 0x00000001473b7824 */ /* 0x040fe400010e0678 */
[----:B------:R-:W-:Y:S01]  /*2060*/  IMAD.X R57, R71, 0x1, R122, P1 ;  /* 0x0000000147397824 */ /* 0x000fe200008e067a */
[C---:B0-----:R-:W-:Y:S01]  /*2070*/  IADD3 R68, P2, R8.reuse, R123, RZ ;  /* 0x0000007b08447210 */ /* 0x041fe20007f5e0ff */
[----:B------:R0:W5:Y:S01]  /*2080*/  LDG.E.U8 R77, desc[UR44][R64.64] ;  /* 0x0000002c404d7981 */ /* 0x000162000c1e1100 */
[----:B-1----:R-:W-:-:S03]  /*2090*/  IADD3 R66, P1, R8, R125, RZ ;  /* 0x0000007d08427210 */ /* 0x002fc60007f3e0ff */
[----:B------:R1:W5:Y:S01]  /*20a0*/  LDG.E.U8 R158, desc[UR44][R62.64] ;  /* 0x0000002c3e9e7981 */ /* 0x000362000c1e1100 */
[C---:B------:R-:W-:Y:S02]  /*20b0*/  IMAD.X R69, R71.reuse, 0x1, R124, P2 ;  /* 0x0000000147457824 */ /* 0x040fe400010e067c */
[----:B------:R-:W-:Y:S01]  /*20c0*/  IMAD.X R67, R71, 0x1, R126, P1 ;  /* 0x0000000147437824 */ /* 0x000fe200008e067e */
[C---:B0-----:R-:W-:Y:S01]  /*20d0*/  IADD3 R64, P2, R8.reuse, R127, RZ ;  /* 0x0000007f08407210 */ /* 0x041fe20007f5e0ff */
[----:B------:R0:W4:Y:S01]  /*20e0*/  LDG.E.U8 R78, desc[UR44][R60.64] ;  /* 0x0000002c3c4e7981 */ /* 0x000122000c1e1100 */
[----:B-1----:R-:W-:-:S03]  /*20f0*/  IADD3 R62, P1, R8, R129, RZ ;  /* 0x00000081083e7210 */ /* 0x002fc60007f3e0ff */
[----:B------:R1:W5:Y:S01]  /*2100*/  LDG.E.U8 R79, desc[UR44][R58.64] ;  /* 0x0000002c3a4f7981 */ /* 0x000362000c1e1100 */
        /* <DEDUP_REMOVED lines=42> */
[----:B------:R-:W-:-:S03]  /*23b0*/  IMAD.X R65, R71, 0x1, R176, P2 ;  /* 0x0000000147417824 */ /* 0x000fc600010e06b0 */
[----:B------:R1:W5:Y:S01]  /*23c0*/  LDG.E.U8 R165, desc[UR44][R56.64] ;  /* 0x0000002c38a57981 */ /* 0x000362000c1e1100 */
[----:B------:R-:W-:Y:S01]  /*23d0*/  IMAD.X R63, R71, 0x1, R140, P1 ;  /* 0x00000001473f7824 */ /* 0x000fe200008e068c */
[C---:B0-----:R-:W-:Y:S02]  /*23e0*/  IADD3 R60, P2, R8.reuse, R147, RZ ;  /* 0x00000093083c7210 */ /* 0x041fe40007f5e0ff */
[----:B------:R0:W5:Y:S01]  /*23f0*/  LDG.E.U8 R66, desc[UR44][R66.64] ;  /* 0x0000002c42427981 */ /* 0x000162000c1e1100 */
[----:B-1----:R-:W-:-:S03]  /*2400*/  IADD3 R58, P3, R8, R157, RZ ;  /* 0x0000009d083a7210 */ /* 0x002fc60007f7e0ff */
[----:B------:R-:W5:Y:S01]  /*2410*/  LDG.E.U8 R68, desc[UR44][R68.64] ;  /* 0x0000002c44447981 */ /* 0x000f62000c1e1100 */
[----:B------:R-:W-:Y:S01]  /*2420*/  IADD3 R56, P1, R8, R179, RZ ;  /* 0x000000b308387210 */ /* 0x000fe20007f3e0ff */
[C---:B------:R-:W-:Y:S02]  /*2430*/  IMAD.X R61, R71.reuse, 0x1, R148, P2 ;  /* 0x00000001473d7824 */ /* 0x040fe400010e0694 */
[----:B------:R-:W5:Y:S01]  /*2440*/  LDG.E.U8 R64, desc[UR44][R64.64] ;  /* 0x0000002c40407981 */ /* 0x000f62000c1e1100 */
[C---:B------:R-:W-:Y:S02]  /*2450*/  IMAD.X R59, R71.reuse, 0x1, R156, P3 ;  /* 0x00000001473b7824 */ /* 0x040fe400018e069c */
[----:B------:R-:W-:Y:S01]  /*2460*/  IMAD.X R57, R71, 0x1, R178, P1 ;  /* 0x0000000147397824 */ /* 0x000fe200008e06b2 */
[----:B------:R-:W5:Y:S04]  /*2470*/  LDG.E.U8 R161, desc[UR44][R62.64] ;  /* 0x0000002c3ea17981 */ /* 0x000f68000c1e1100 */
[----:B------:R-:W5:Y:S04]  /*2480*/  LDG.E.U8 R164, desc[UR44][R60.64] ;  /* 0x0000002c3ca47981 */ /* 0x000f68000c1e1100 */
[----:B------:R1:W5:Y:S04]  /*2490*/  LDG.E.U8 R167, desc[UR44][R58.64] ;  /* 0x0000002c3aa77981 */ /* 0x000368000c1e1100 */
[----:B------:R1:W5:Y:S01]  /*24a0*/  LDG.E.U8 R169, desc[UR44][R56.64] ;  /* 0x0000002c38a97981 */ /* 0x000362000c1e1100 */
[----:B0-----:R-:W-:-:S04]  /*24b0*/  LOP3.LUT R67, R0, 0x80, RZ, 0xc0, !PT ;  /* 0x0000008000437812 */ /* 0x001fc800078ec0ff */
[----:B------:R-:W-:-:S04]  /*24c0*/  ISETP.NE.U32.AND P1, PT, R67, RZ, PT ;  /* 0x000000ff4300720c */ /* 0x000fc80003f25070 */
[----:B------:R-:W-:-:S04]  /*24d0*/  SEL R225, RZ, 0x90, !P1 ;  /* 0x00000090ffe17807 */ /* 0x000fc80004800000 */
[----:B------:R-:W-:Y:S01]  /*24e0*/  LOP3.LUT R225, R225, 0x7f, R0, 0x78, !PT ;  /* 0x0000007fe1e17812 */ /* 0x000fe200078e7800 */
[----:B------:R-:W-:Y:S03]  /*24f0*/  BAR.SYNC.DEFER_BLOCKING 0x0 ;  /* 0x0000000000007b1d */ /* 0x000fe60000010000 */
[C---:B-1----:R-:W-:Y:S02]  /*2500*/  LOP3.LUT R58, R225.reuse, 0x20, RZ, 0x3c, !PT ;  /* 0x00000020e13a7812 */ /* 0x042fe400078e3cff */
[C---:B------:R-:W-:Y:S01]  /*2510*/  LOP3.LUT R56, R225.reuse, 0x40, RZ, 0x3c, !PT ;  /* 0x00000040e1387812 */ /* 0x040fe200078e3cff */
[----:B------:R-:W-:Y:S01]  /*2520*/  UMOV UR23, 0x40000040 ;  /* 0x4000004000177882 */ /* 0x000fe20000000000 */
[----:B--2---:R-:W-:Y:S04]  /*2530*/  STS.U8 [R225+UR42+0x2000], R70 ;  /* 0x00200046e1007988 */ /* 0x004fe8000800002a */
[----:B---3--:R-:W-:Y:S04]  /*2540*/  STS.U8 [R225+UR42+0x2400], R76 ;  /* 0x0024004ce1007988 */ /* 0x008fe8000800002a */
[----:B----4-:R-:W-:Y:S04]  /*2550*/  STS.U8 [R225+UR42+0x2800], R78 ;  /* 0x0028004ee1007988 */ /* 0x010fe8000800002a */
[----:B-----5:R-:W-:Y:S04]  /*2560*/  STS.U8 [R225+UR42+0x2c00], R82 ;  /* 0x002c0052e1007988 */ /* 0x020fe8000800002a */
[----:B------:R-:W-:Y:S04]  /*2570*/  STS.U8 [R225+UR42+0x3000], R84 ;  /* 0x00300054e1007988 */ /* 0x000fe8000800002a */
[----:B------:R0:W-:Y:S02]  /*2580*/  STS.U8 [R225+UR42+0x3400], R162 ;  /* 0x003400a2e1007988 */ /* 0x0001e4000800002a */
[----:B0-----:R-:W-:-:S02]  /*2590*/  LOP3.LUT R162, R225, 0x60, RZ, 0x3c, !PT ;  /* 0x00000060e1a27812 */ /* 0x001fc400078e3cff */
[----:B------:R-:W-:Y:S04]  /*25a0*/  STS.U8 [R225+UR42+0x3800], R166 ;  /* 0x003800a6e1007988 */ /* 0x000fe8000800002a */
        /* <DEDUP_REMOVED lines=17> */
[----:B------:R0:W-:Y:S04]  /*26c0*/  STS.U8 [R162+UR42+0x2300], R74 ;  /* 0x0023004aa2007988 */ /* 0x0001e8000800002a */
[----:B------:R-:W-:Y:S04]  /*26d0*/  STS.U8 [R162+UR42+0x2700], R158 ;  /* 0x0027009ea2007988 */ /* 0x000fe8000800002a */
[----:B------:R1:W-:Y:S04]  /*26e0*/  STS.U8 [R162+UR42+0x2b00], R159 ;  /* 0x002b009fa2007988 */ /* 0x0003e8000800002a */
[----:B------:R-:W-:Y:S04]  /*26f0*/  STS.U8 [R162+UR42+0x2f00], R160 ;  /* 0x002f00a0a2007988 */ /* 0x000fe8000800002a */
[----:B------:R-:W-:Y:S04]  /*2700*/  STS.U8 [R162+UR42+0x3300], R161 ;  /* 0x003300a1a2007988 */ /* 0x000fe8000800002a */
[----:B------:R-:W-:Y:S04]  /*2710*/  STS.U8 [R162+UR42+0x3700], R164 ;  /* 0x003700a4a2007988 */ /* 0x000fe8000800002a */
[----:B------:R-:W-:Y:S04]  /*2720*/  STS.U8 [R162+UR42+0x3b00], R167 ;  /* 0x003b00a7a2007988 */ /* 0x000fe8000800002a */
[----:B------:R2:W-:Y:S01]  /*2730*/  STS.U8 [R162+UR42+0x3f00], R169 ;  /* 0x003f00a9a2007988 */ /* 0x0005e2000800002a */
[----:B------:R3:W-:Y:S06]  /*2740*/  MEMBAR.ALL.CTA ;  /* 0x0000000000007992 */ /* 0x0007ec0000008000 */
[----:B---3--:R-:W3:Y:S02]  /*2750*/  FENCE.VIEW.ASYNC.S ;  /* 0x00000000000073c6 */ /* 0x008ee40000000000 */
[----:B---3--:R-:W-:Y:S06]  /*2760*/  BAR.SYNC.DEFER_BLOCKING 0x0 ;  /* 0x0000000000007b1d */ /* 0x008fec0000010000 */
[----:B0-----:R-:W-:-:S06]  /*2770*/  WARPGROUP.ARRIVE ;  /* 0x00000000000079c5 */ /* 0x001fcc0000000000 */
[----:B------:R-:W-:Y:S04]  /*2780*/  QGMMA.64x32x32.F32.E4M3.E4M3 R72, gdesc[UR20], RZ, !UPT ;  /* 0x00600000144879f3 */ /* 0x000fe8000c7008ff */
[----:B------:R-:W-:Y:S01]  /*2790*/  QGMMA.64x32x32.F32.E4M3.E4M3 R72, gdesc[UR8], R72 ;  /* 0x00600000084879f3 */ /* 0x000fe20008700848 */
[----:B------:R-:W-:-:S03]  /*27a0*/  UMOV UR24, UR20 ;  /* 0x0000001400187c82 */ /* 0x000fc60008000000 */
[----:B------:R-:W-:Y:S01]  /*27b0*/  QGMMA.64x32x32.F32.E4M3.E4M3 R72, gdesc[UR12], R72 ;  /* 0x006000000c4879f3 */ /* 0x000fe20008700848 */
[----:B------:R-:W-:-:S03]  /*27c0*/  UMOV UR25, UR21 ;  /* 0x0000001500197c82 */ /* 0x000fc60008000000 */
[----:B------:R-:W-:Y:S04]  /*27d0*/  QGMMA.64x32x32.F32.E4M3.E4M3 R72, gdesc[UR16], R72 ;  /* 0x00600000104879f3 */ /* 0x000fe80008700848 */
[----:B------:R-:W-:Y:S01]  /*27e0*/  QGMMA.64x32x32.F32.E4M3.E4M3 R56, gdesc[UR24], RZ, !UPT ;  /* 0x00600000183879f3 */ /* 0x000fe2000c7008ff */
[----:B------:R-:W-:Y:S01]  /*27f0*/  UMOV UR28, UR8 ;  /* 0x00000008001c7c82 */ /* 0x000fe20008000000 */
[----:B------:R-:W-:Y:S02]  /*2800*/  UMOV UR29, UR9 ;  /* 0x00000009001d7c82 */ /* 0x000fe40008000000 */
[----:B------:R-:W-:Y:S01]  /*2810*/  QGMMA.64x32x32.F32.E4M3.E4M3 R56, gdesc[UR28], R56 ;  /* 0x006000001c3879f3 */ /* 0x000fe20008700838 */
[----:B------:R-:W-:Y:S01]  /*2820*/  UMOV UR32, UR12 ;  /* 0x0000000c00207c82 */ /* 0x000fe20008000000 */
[----:B------:R-:W-:Y:S01]  /*2830*/  UMOV UR33, UR13 ;  /* 0x0000000d00217c82 */ /* 0x000fe20008000000 */
[----:B------:R-:W-:-:S02]  /*2840*/  USHF.R.S32.HI UR6, URZ, 0x1f, UR4 ;  /* 0x0000001f3f067899 */ /* 0x000fc40008011404 */
[----:B------:R-:W-:Y:S01]  /*2850*/  IADD3 RZ, P1, R180, UR4, RZ ;  /* 0x00000004b4ff7c10 */ /* 0x000fe2000ff3e0ff */
[----:B------:R-:W-:Y:S01]  /*2860*/  QGMMA.64x32x32.F32.E4M3.E4M3 R56, gdesc[UR32], R56 ;  /* 0x00600000203879f3 */ /* 0x000fe20008700838 */
[----:B------:R-:W-:Y:S01]  /*2870*/  IADD3 RZ, P2, R181, UR4, RZ ;  /* 0x00000004b5ff7c10 */ /* 0x000fe2000ff5e0ff */
[----:B------:R-:W-:Y:S01]  /*2880*/  UMOV UR36, UR16 ;  /* 0x0000001000247c82 */ /* 0x000fe20008000000 */
[----:B-1----:R-:W-:Y:S01]  /*2890*/  IADD3.X R159, R187, UR6, RZ, P1, !PT ;  /* 0x00000006bb9f7c10 */ /* 0x002fe20008ffe4ff */
[----:B------:R-:W-:Y:S01]  /*28a0*/  UMOV UR37, UR17 ;  /* 0x0000001100257c82 */ /* 0x000fe20008000000 */
[----:B------:R-:W-:Y:S02]  /*28b0*/  IADD3 RZ, P3, R200, UR4, RZ ;  /* 0x00000004c8ff7c10 */ /* 0x000fe4000ff7e0ff */
[----:B------:R-:W-:Y:S02]  /*28c0*/  IADD3 RZ, P1, R182, UR4, RZ ;  /* 0x00000004b6ff7c10 */ /* 0x000fe4000ff3e0ff */
[----:B------:R-:W-:-:S02]  /*28d0*/  IADD3.X R227, R189, UR6, RZ, P2, !PT ;  /* 0x00000006bde37c10 */ /* 0x000fc400097fe4ff */
[----:B------:R-:W-:Y:S01]  /*28e0*/  IADD3 RZ, P2, R201, UR4, RZ ;  /* 0x00000004c9ff7c10 */ /* 0x000fe2000ff5e0ff */
[----:B------:R-:W-:Y:S01]  /*28f0*/  VIADD R158, R180, UR4 ;  /* 0x00000004b49e7c36 */ /* 0x000fe20008000000 */
[----:B------:R-:W-:Y:S02]  /*2900*/  IADD3.X R235, R203, UR6, RZ, P3, !PT ;  /* 0x00000006cbeb7c10 */ /* 0x000fe40009ffe4ff */
[----:B------:R-:W-:Y:S02]  /*2910*/  IADD3.X R229, R191, UR6, RZ, P1, !PT ;  /* 0x00000006bfe57c10 */ /* 0x000fe40008ffe4ff */
[----:B------:R-:W-:Y:S01]  /*2920*/  IADD3 RZ, P3, R202, UR4, RZ ;  /* 0x00000004caff7c10 */ /* 0x000fe2000ff7e0ff */
[----:B------:R-:W-:Y:S01]  /*2930*/  VIADD R226, R181, UR4 ;  /* 0x00000004b5e27c36 */ /* 0x000fe20008000000 */
[----:B------:R-:W-:Y:S01]  /*2940*/  IADD3 RZ, P1, R206, UR4, RZ ;  /* 0x00000004ceff7c10 */ /* 0x000fe2000ff3e0ff */
[----:B------:R0:W3:Y:S01]  /*2950*/  LDG.E.U8 R219, desc[UR44][R158.64] ;  /* 0x0000002c9edb7981 */ /* 0x0000e2000c1e1100 */
[----:B------:R-:W-:-:S02]  /*2960*/  IADD3.X R165, R204, UR6, RZ, P2, !PT ;  /* 0x00000006cca57c10 */ /* 0x000fc400097fe4ff */
[----:B------:R-:W-:Y:S01]  /*2970*/  IADD3 RZ, P2, R183, UR4, RZ ;  /* 0x00000004b7ff7c10 */ /* 0x000fe2000ff5e0ff */
[----:B--2---:R-:W-:Y:S01]  /*2980*/  VIADD R162, R202, UR4 ;  /* 0x00000004caa27c36 */ /* 0x004fe20008000000 */
[----:B------:R-:W-:Y:S01]  /*2990*/  IADD3.X R163, R205, UR6, RZ, P3, !PT ;  /* 0x00000006cda37c10 */ /* 0x000fe20009ffe4ff */
[----:B------:R-:W-:Y:S01]  /*29a0*/  VIADD R228, R182, UR4 ;  /* 0x00000004b6e47c36 */ /* 0x000fe20008000000 */
[----:B------:R-:W-:Y:S01]  /*29b0*/  IADD3.X R161, R209, UR6, RZ, P1, !PT ;  /* 0x00000006d1a17c10 */ /* 0x000fe20008ffe4ff */
[----:B------:R-:W2:Y:S01]  /*29c0*/  LDG.E.U8 R226, desc[UR44][R226.64] ;  /* 0x0000002ce2e27981 */ /* 0x000ea2000c1e1100 */
[----:B------:R-:W-:Y:S02]  /*29d0*/  IADD3 RZ, P3, R207, UR4, RZ ;  /* 0x00000004cfff7c10 */ /* 0x000fe4000ff7e0ff */
[----:B------:R-:W-:Y:S01]  /*29e0*/  IADD3 RZ, P1, R208, UR4, RZ ;  /* 0x00000004d0ff7c10 */ /* 0x000fe2000ff3e0ff */
[----:B0-----:R-:W-:Y:S01]  /*29f0*/  VIADD R158, R183, UR4 ;  /* 0x00000004b79e7c36 */ /* 0x001fe20008000000 */
[----:B------:R-:W-:Y:S01]  /*2a00*/  IADD3.X R159, R193, UR6, RZ, P2, !PT ;  /* 0x00000006c19f7c10 */ /* 0x000fe200097fe4ff */
[----:B------:R-:W-:Y:S01]  /*2a10*/  VIADD R160, R206, UR4 ;  /* 0x00000004cea07c36 */ /* 0x000fe20008000000 */
[----:B------:R-:W-:Y:S01]  /*2a20*/  IADD3 RZ, P2, R212, UR4, RZ ;  /* 0x00000004d4ff7c10 */ /* 0x000fe2000ff5e0ff */
[----:B------:R-:W-:Y:S01]  /*2a30*/  USHF.R.S32.HI UR7, URZ, 0x1f, UR4 ;  /* 0x0000001f3f077899 */ /* 0x000fe20008011404 */
[----:B------:R-:W-:Y:S01]  /*2a40*/  IADD3.X R237, R210, UR6, RZ, P3, !PT ;  /* 0x00000006d2ed7c10 */ /* 0x000fe20009ffe4ff */
[----:B------:R0:W4:Y:S01]  /*2a50*/  LDG.E.U8 R227, desc[UR44][R162.64] ;  /* 0x0000002ca2e37981 */ /* 0x000122000c1e1100 */
[----:B------:R-:W-:-:S02]  /*2a60*/  IADD3.X R233, R211, UR6, RZ, P1, !PT ;  /* 0x00000006d3e97c10 */ /* 0x000fc40008ffe4ff */
[----:B------:R-:W-:Y:S01]  /*2a70*/  IADD3 RZ, P3, R184, UR4, RZ ;  /* 0x00000004b8ff7c10 */ /* 0x000fe2000ff7e0ff */
[----:B------:R-:W5:Y:S01]  /*2a80*/  LDG.E.U8 R228, desc[UR44][R228.64] ;  /* 0x0000002ce4e47981 */ /* 0x000f62000c1e1100 */
[----:B------:R-:W-:Y:S01]  /*2a90*/  IADD3 RZ, P1, R213, UR4, RZ ;  /* 0x00000004d5ff7c10 */ /* 0x000fe2000ff3e0ff */
[----:B------:R-:W-:Y:S01]  /*2aa0*/  QGMMA.64x32x32.F32.E4M3.E4M3 R56, gdesc[UR36], R56, gsb0 ;  /* 0x00600000243879f3 */ /* 0x000fe20008000838 */
[----:B0-----:R-:W-:Y:S01]  /*2ab0*/  IADD3.X R163, R100, UR6, RZ, P2, !PT ;  /* 0x0000000664a37c10 */ /* 0x001fe200097fe4ff */
[----:B------:R0:W4:Y:S01]  /*2ac0*/  LDG.E.U8 R229, desc[UR44][R158.64] ;  /* 0x0000002c9ee57981 */ /* 0x000122000c1e1100 */
[----:B------:R-:W-:Y:S01]  /*2ad0*/  IADD3 RZ, P2, R214, UR4, RZ ;  /* 0x00000004d6ff7c10 */ /* 0x000fe2000ff5e0ff */
[----:B------:R-:W-:Y:S01]  /*2ae0*/  VIADD R162, R212, UR4 ;  /* 0x00000004d4a27c36 */ /* 0x000fe20008000000 */
[----:B------:R-:W-:Y:S01]  /*2af0*/  IADD3.X R231, R194, UR6, RZ, P3, !PT ;  /* 0x00000006c2e77c10 */ /* 0x000fe20009ffe4ff */
[----:B------:R1:W2:Y:S04]  /*2b00*/  LDG.E.U8 R224, desc[UR44][R160.64] ;  /* 0x0000002ca0e07981 */ /* 0x0002a8000c1e1100 */
[----:B------:R1:W5:Y:S01]  /*2b10*/  LDG.E.U8 R221, desc[UR44][R162.64] ;  /* 0x0000002ca2dd7981 */ /* 0x000362000c1e1100 */
[----:B0-----:R-:W-:Y:S01]  /*2b20*/  IADD3.X R159, R99, UR6, RZ, P1, !PT ;  /* 0x00000006639f7c10 */ /* 0x001fe20008ffe4ff */
[----:B------:R-:W-:Y:S01]  /*2b30*/  USHF.R.S32.HI UR6, URZ, 0x1f, UR4 ;  /* 0x0000001f3f067899 */ /* 0x000fe20008011404 */
[----:B-1----:R-:W-:-:S02]  /*2b40*/  IADD3.X R161, R98, UR7, RZ, P2, !PT ;  /* 0x0000000762a17c10 */ /* 0x002fc400097fe4ff */
[----:B------:R-:W-:Y:S02]  /*2b50*/  IADD3 R166, P2, R185, UR4, RZ ;  /* 0x00000004b9a67c10 */ /* 0x000fe4000ff5e0ff */
[----:B------:R-:W-:Y:S01]  /*2b60*/  IADD3 R162, P1, R97, UR4, RZ ;  /* 0x0000000461a27c10 */ /* 0x000fe2000ff3e0ff */
[----:B------:R-:W-:Y:S01]  /*2b70*/  VIADD R158, R213, UR4 ;  /* 0x00000004d59e7c36 */ /* 0x000fe20008000000 */
[----:B------:R-:W-:Y:S01]  /*2b80*/  IADD3.X R167, R195, UR6, RZ, P2, !PT ;  /* 0x00000006c3a77c10 */ /* 0x000fe200097fe4ff */
[----:B------:R-:W-:Y:S01]  /*2b90*/  VIADD R164, R201, UR4 ;  /* 0x00000004c9a47c36 */ /* 0x000fe20008000000 */
[----:B------:R-:W-:Y:S02]  /*2ba0*/  IADD3 R168, P2, R95, UR4, RZ ;  /* 0x000000045fa87c10 */ /* 0x000fe4000ff5e0ff */
[----:B------:R-:W-:Y:S01]  /*2bb0*/  IADD3.X R163, R94, UR6, RZ, P1, !PT ;  /* 0x000000065ea37c10 */ /* 0x000fe20008ffe4ff */
[----:B------:R-:W-:Y:S01]  /*2bc0*/  VIADD R230, R184, UR4 ;  /* 0x00000004b8e67c36 */ /* 0x000fe20008000000 */
[----:B------:R-:W-:Y:S01]  /*2bd0*/  IADD3 R170, P1, R96, UR4, RZ ;  /* 0x0000000460aa7c10 */ /* 0x000fe2000ff3e0ff */
[----:B------:R0:W4:Y:S01]  /*2be0*/  LDG.E.U8 R222, desc[UR44][R158.64] ;  /* 0x0000002c9ede7981 */ /* 0x000122000c1e1100 */
[----:B------:R-:W-:Y:S01]  /*2bf0*/  IADD3.X R169, R92, UR6, RZ, P2, !PT ;  /* 0x000000065ca97c10 */ /* 0x000fe200097fe4ff */
[----:B------:R-:W-:Y:S01]  /*2c00*/  VIADD R160, R214, UR4 ;  /* 0x00000004d6a07c36 */ /* 0x000fe20008000000 */
[----:B------:R-:W-:Y:S01]  /*2c10*/  IADD3.X R171, R93, UR6, RZ, P1, !PT ;  /* 0x000000065dab7c10 */ /* 0x000fe20008ffe4ff */
[----:B------:R1:W2:Y:S01]  /*2c20*/  LDG.E.U8 R223, desc[UR44][R164.64] ;  /* 0x0000002ca4df7981 */ /* 0x0002a2000c1e1100 */
[----:B------:R-:W-:-:S03]  /*2c30*/  VIADD R232, R208, UR4 ;  /* 0x00000004d0e87c36 */ /* 0x000fc60008000000 */
[----:B------:R1:W5:Y:S01]  /*2c40*/  LDG.E.U8 R220, desc[UR44][R162.64] ;  /* 0x0000002ca2dc7981 */ /* 0x000362000c1e1100 */
[----:B0-----:R-:W-:-:S03]  /*2c50*/  IADD3 R158, P2, R186, UR4, RZ ;  /* 0x00000004ba9e7c10 */ /* 0x001fc6000ff5e0ff */
[----:B------:R-:W4:Y:S01]  /*2c60*/  LDG.E.U8 R230, desc[UR44][R230.64] ;  /* 0x0000002ce6e67981 */ /* 0x000f22000c1e1100 */
[----:B-1----:R-:W-:Y:S02]  /*2c70*/  IADD3 R164, P1, R91, UR4, RZ ;  /* 0x000000045ba47c10 */ /* 0x002fe4000ff3e0ff */
[----:B------:R-:W-:Y:S01]  /*2c80*/  IADD3.X R159, R196, UR6, RZ, P2, !PT ;  /* 0x00000006c49f7c10 */ /* 0x000fe200097fe4ff */
[----:B------:R-:W-:Y:S01]  /*2c90*/  VIADD R234, R200, UR4 ;  /* 0x00000004c8ea7c36 */ /* 0x000fe20008000000 */
[----:B------:R-:W-:Y:S01]  /*2ca0*/  IADD3 R162, P2, R89, UR4, RZ ;  /* 0x0000000459a27c10 */ /* 0x000fe2000ff5e0ff */
[----:B------:R0:W4:Y:S01]  /*2cb0*/  LDG.E.U8 R238, desc[UR44][R170.64] ;  /* 0x0000002caaee7981 */ /* 0x000122000c1e1100 */
[----:B------:R-:W-:-:S03]  /*2cc0*/  IADD3.X R165, R88, UR6, RZ, P1, !PT ;  /* 0x0000000658a57c10 */ /* 0x000fc60008ffe4ff */
[----:B------:R1:W4:Y:S01]  /*2cd0*/  LDG.E.U8 R231, desc[UR44][R160.64] ;  /* 0x0000002ca0e77981 */ /* 0x000322000c1e1100 */
[----:B------:R-:W-:-:S03]  /*2ce0*/  IADD3.X R163, R22, UR6, RZ, P2, !PT ;  /* 0x0000000616a37c10 */ /* 0x000fc600097fe4ff */
[----:B------:R-:W4:Y:S01]  /*2cf0*/  LDG.E.U8 R232, desc[UR44][R232.64] ;  /* 0x0000002ce8e87981 */ /* 0x000f22000c1e1100 */
[----:B0-----:R-:W-:Y:S01]  /*2d00*/  IADD3 R170, P2, R188, UR4, RZ ;  /* 0x00000004bcaa7c10 */ /* 0x001fe2000ff5e0ff */
[----:B------:R-:W-:Y:S02]  /*2d10*/  VIADD R236, R207, UR4 ;  /* 0x00000004cfec7c36 */ /* 0x000fe40008000000 */
[----:B------:R0:W4:Y:S01]  /*2d20*/  LDG.E.U8 R240, desc[UR44][R164.64] ;  /* 0x0000002ca4f07981 */ /* 0x000122000c1e1100 */
[----:B-1----:R-:W-:-:S03]  /*2d30*/  IADD3 R160, P1, R90, UR4, RZ ;  /* 0x000000045aa07c10 */ /* 0x002fc6000ff3e0ff */
[----:B------:R-:W2:Y:S01]  /*2d40*/  LDG.E.U8 R234, desc[UR44][R234.64] ;  /* 0x0000002ceaea7981 */ /* 0x000ea2000c1e1100 */
[----:B------:R-:W-:-:S03]  /*2d50*/  IADD3.X R161, R23, UR6, RZ, P1, !PT ;  /* 0x0000000617a17c10 */ /* 0x000fc60008ffe4ff */
[----:B------:R1:W4:Y:S01]  /*2d60*/  LDG.E.U8 R233, desc[UR44][R166.64] ;  /* 0x0000002ca6e97981 */ /* 0x000322000c1e1100 */
[----:B------:R-:W-:Y:S02]  /*2d70*/  IADD3.X R171, R197, UR6, RZ, P2, !PT ;  /* 0x00000006c5ab7c10 */ /* 0x000fe400097fe4ff */
[----:B0-----:R-:W-:Y:S01]  /*2d80*/  IADD3 R164, P2, R19, UR4, RZ ;  /* 0x0000000413a47c10 */ /* 0x001fe2000ff5e0ff */
[----:B------:R-:W4:Y:S04]  /*2d90*/  LDG.E.U8 R242, desc[UR44][R160.64] ;  /* 0x0000002ca0f27981 */ /* 0x000f28000c1e1100 */
[----:B------:R0:W4:Y:S01]  /*2da0*/  LDG.E.U8 R235, desc[UR44][R168.64] ;  /* 0x0000002ca8eb7981 */ /* 0x000122000c1e1100 */
[----:B-1----:R-:W-:-:S03]  /*2db0*/  IADD3 R166, P1, R21, UR4, RZ ;  /* 0x0000000415a67c10 */ /* 0x002fc6000ff3e0ff */
[----:B------:R-:W4:Y:S01]  /*2dc0*/  LDG.E.U8 R236, desc[UR44][R236.64] ;  /* 0x0000002cecec7981 */ /* 0x000f22000c1e1100 */
[----:B------:R-:W-:Y:S02]  /*2dd0*/  IADD3.X R167, R18, UR6, RZ, P1, !PT ;  /* 0x0000000612a77c10 */ /* 0x000fe40008ffe4ff */
[----:B------:R-:W-:Y:S01]  /*2de0*/  IADD3.X R165, R16, UR6, RZ, P2, !PT ;  /* 0x0000000610a57c10 */ /* 0x000fe200097fe4ff */
[----:B------:R-:W-:Y:S02]  /*2df0*/  WARPGROUP.DEPBAR.LE gsb0, 0x0 ;  /* 0x00008000000079c5 */ /* 0x000fe40000010000 */
[----:B0-----:R-:W-:Y:S01]  /*2e00*/  IADD3 R168, P1, R20, UR4, RZ ;  /* 0x0000000414a87c10 */ /* 0x001fe2000ff3e0ff */
[----:B------:R-:W4:Y:S01]  /*2e10*/  LDG.E.U8 R244, desc[UR44][R166.64] ;  /* 0x0000002ca6f47981 */ /* 0x000f22000c1e1100 */
[----:B------:R-:W-:Y:S02]  /*2e20*/  IADD3 R160, P2, R190, UR4, RZ ;  /* 0x00000004bea07c10 */ /* 0x000fe4000ff5e0ff */
[----:B------:R-:W-:Y:S01]  /*2e30*/  IADD3.X R169, R17, UR6, RZ, P1, !PT ;  /* 0x0000000611a97c10 */ /* 0x000fe20008ffe4ff */
[----:B------:R0:W4:Y:S01]  /*2e40*/  LDG.E.U8 R237, desc[UR44][R158.64] ;  /* 0x0000002c9eed7981 */ /* 0x000122000c1e1100 */
[----:B------:R-:W-:Y:S01]  /*2e50*/  IADD3.X R161, R198, UR6, RZ, P2, !PT ;  /* 0x00000006c6a17c10 */ /* 0x000fe200097fe4ff */
[----:B------:R-:W-:-:S02]  /*2e60*/  FMUL R248, R75, UR40 ;  /* 0x000000284bf87c20 */ /* 0x000fc40008400000 */
[----:B------:R-:W4:Y:S04]  /*2e70*/  LDG.E.U8 R239, desc[UR44][R162.64] ;  /* 0x0000002ca2ef7981 */ /* 0x000f28000c1e1100 */
[----:B------:R1:W4:Y:S01]  /*2e80*/  LDG.E.U8 R160, desc[UR44][R160.64] ;  /* 0x0000002ca0a07981 */ /* 0x000322000c1e1100 */
[----:B0-----:R-:W-:-:S03]  /*2e90*/  IADD3 R158, P1, R15, UR4, RZ ;  /* 0x000000040f9e7c10 */ /* 0x001fc6000ff3e0ff */
[----:B------:R0:W4:Y:S01]  /*2ea0*/  LDG.E.U8 R241, desc[UR44][R164.64] ;  /* 0x0000002ca4f17981 */ /* 0x000122000c1e1100 */
[----:B------:R-:W-:Y:S02]  /*2eb0*/  IADD3.X R159, R11, UR6, RZ, P1, !PT ;  /* 0x000000060b9f7c10 */ /* 0x000fe40008ffe4ff */
[----:B------:R-:W-:Y:S01]  /*2ec0*/  IADD3 R166, P1, R14, UR4, RZ ;  /* 0x000000040ea67c10 */ /* 0x000fe2000ff3e0ff */
[----:B------:R-:W4:Y:S01]  /*2ed0*/  LDG.E.U8 R168, desc[UR44][R168.64] ;  /* 0x0000002ca8a87981 */ /* 0x000f22000c1e1100 */
[----:B-1----:R-:W-:Y:S02]  /*2ee0*/  FMUL R161, R74, UR40 ;  /* 0x000000284aa17c20 */ /* 0x002fe40008400000 */
[----:B------:R-:W-:Y:S01]  /*2ef0*/  IADD3.X R167, R10, UR6, RZ, P1, !PT ;  /* 0x000000060aa77c10 */ /* 0x000fe20008ffe4ff */
[----:B------:R1:W4:Y:S01]  /*2f00*/  LDG.E.U8 R246, desc[UR44][R158.64] ;  /* 0x0000002c9ef67981 */ /* 0x000322000c1e1100 */
[----:B------:R-:W-:Y:S02]  /*2f10*/  IADD3 R162, P1, R13, UR4, RZ ;  /* 0x000000040da27c10 */ /* 0x000fe4000ff3e0ff */
[----:B------:R-:W-:Y:S01]  /*2f20*/  FMNMX R248, R161, R248, !PT ;  /* 0x000000f8a1f87209 */ /* 0x000fe20007800000 */
[----:B------:R-:W-:Y:S01]  /*2f30*/  FMUL R161, R78, UR40 ;  /* 0x000000284ea17c20 */ /* 0x000fe20008400000 */
[----:B------:R-:W-:Y:S01]  /*2f40*/  IADD3.X R163, R9, UR6, RZ, P1, !PT ;  /* 0x0000000609a37c10 */ /* 0x000fe20008ffe4ff */
[----:B------:R-:W4:Y:S01]  /*2f50*/  LDG.E.U8 R166, desc[UR44][R166.64] ;  /* 0x0000002ca6a67981 */ /* 0x000f22000c1e1100 */
[----:B0-----:R-:W-:-:S02]  /*2f60*/  IADD3 R164, P1, R12, UR4, RZ ;  /* 0x000000040ca47c10 */ /* 0x001fc4000ff3e0ff */
[----:B------:R-:W-:Y:S01]  /*2f70*/  FMNMX R248, R161, R248, !PT ;  /* 0x000000f8a1f87209 */ /* 0x000fe20007800000 */
[----:B------:R-:W-:Y:S01]  /*2f80*/  FMUL R161, R79, UR40 ;  /* 0x000000284fa17c20 */ /* 0x000fe20008400000 */
[----:B------:R-:W-:Y:S01]  /*2f90*/  IADD3.X R165, R7, UR6, RZ, P1, !PT ;  /* 0x0000000607a57c10 */ /* 0x000fe20008ffe4ff */
[----:B------:R-:W4:Y:S01]  /*2fa0*/  LDG.E.U8 R170, desc[UR44][R170.64] ;  /* 0x0000002caaaa7981 */ /* 0x000f22000c1e1100 */
[----:B-1----:R-:W-:Y:S02]  /*2fb0*/  IADD3 R158, P1, R192, UR4, RZ ;  /* 0x00000004c09e7c10 */ /* 0x002fe4000ff3e0ff */
[----:B------:R-:W-:Y:S01]  /*2fc0*/  FMNMX R248, R161, R248, !PT ;  /* 0x000000f8a1f87209 */ /* 0x000fe20007800000 */
[----:B------:R-:W4:Y:S01]  /*2fd0*/  LDG.E.U8 R164, desc[UR44][R164.64] ;  /* 0x0000002ca4a47981 */ /* 0x000f22000c1e1100 */
[----:B------:R-:W-:Y:S01]  /*2fe0*/  IADD3.X R159, R199, UR6, RZ, P1, !PT ;  /* 0x00000006c79f7c10 */ /* 0x000fe20008ffe4ff */
[----:B------:R-:W-:Y:S02]  /*2ff0*/  FMUL R161, R82, UR40 ;  /* 0x0000002852a17c20 */ /* 0x000fe40008400000 */
[----:B------:R-:W4:Y:S04]  /*3000*/  LDG.E.U8 R162, desc[UR44][R162.64] ;  /* 0x0000002ca2a27981 */ /* 0x000f28000c1e1100 */
[----:B------:R0:W4:Y:S01]  /*3010*/  LDG.E.U8 R158, desc[UR44][R158.64] ;  /* 0x0000002c9e9e7981 */ /* 0x000122000c1e1100 */
[----:B------:R-:W-:-:S02]  /*3020*/  FMNMX R248, R161, R248, !PT ;  /* 0x000000f8a1f87209 */ /* 0x000fc40007800000 */
[----:B------:R-:W-:Y:S01]  /*3030*/  SHF.R.U32.HI R251, RZ, 0x1, R0 ;  /* 0x00000001fffb7819 */ /* 0x000fe20000011600 */
[----:B------:R-:W-:Y:S01]  /*3040*/  BAR.SYNC.DEFER_BLOCKING 0x0 ;  /* 0x0000000000007b1d */ /* 0x000fe20000010000 */
[----:B0-----:R-:W-:-:S05]  /*3050*/  FMUL R159, R83, UR40 ;  /* 0x00000028539f7c20 */ /* 0x001fca0008400000 */
[----:B------:R-:W-:Y:S01]  /*3060*/  FMNMX R248, R159, R248, !PT ;  /* 0x000000f89ff87209 */ /* 0x000fe20007800000 */
[----:B------:R-:W-:-:S05]  /*3070*/  FMUL R159, R86, UR40 ;  /* 0x00000028569f7c20 */ /* 0x000fca0008400000 */
        /* <DEDUP_REMOVED lines=19> */
[----:B------:R-:W-:Y:S01]  /*31b0*/  FMUL R159, R72, UR40 ;  /* 0x00000028489f7c20 */ /* 0x000fe20008400000 */
[----:B------:R-:W-:-:S03]  /*31c0*/  FMUL R248, R73, UR40 ;  /* 0x0000002849f87c20 */ /* 0x000fc60008400000 */
[----:B------:R-:W0:Y:S02]  /*31d0*/  SHFL.BFLY PT, R250, R161, 0x2, 0x1f ;  /* 0x0c401f00a1fa7f89 */ /* 0x000e2400000e0000 */
        /* <DEDUP_REMOVED lines=8> */
[----:B0-----:R-:W-:-:S04]  /*3260*/  FMNMX R250, R161, R250, !PT ;  /* 0x000000faa1fa7209 */ /* 0x001fc80007800000 */
[----:B------:R-:W-:Y:S01]  /*3270*/  FMNMX R248, R159, R248, !PT ;  /* 0x000000f89ff87209 */ /* 0x000fe20007800000 */
[----:B------:R-:W-:Y:S01]  /*3280*/  FMUL R159, R84, UR40 ;  /* 0x00000028549f7c20 */ /* 0x000fe20008400000 */
[----:B------:R-:W0:Y:S04]  /*3290*/  SHFL.BFLY PT, R161, R250, 0x1, 0x1f ;  /* 0x0c201f00faa17f89 */ /* 0x000e2800000e0000 */
        /* <DEDUP_REMOVED lines=8> */
[----:B------:R-:W-:Y:S02]  /*3320*/  FMNMX R248, R159, R248, !PT ;  /* 0x000000f89ff87209 */ /* 0x000fe40007800000 */
[----:B0-----:R-:W-:Y:S01]  /*3330*/  FMNMX R159, R250, R161, !PT ;  /* 0x000000a1fa9f7209 */ /* 0x001fe20007800000 */
        /* <DEDUP_REMOVED lines=9> */
[----:B------:R-:W-:-:S05]  /*33d0*/  FMNMX R161, R161, R248, !PT ;  /* 0x000000f8a1a17209 */ /* 0x000fca0007800000 */
[----:B------:R-:W0:Y:S01]  /*33e0*/  SHFL.BFLY PT, R248, R161, 0x2, 0x1f ;  /* 0x0c401f00a1f87f89 */ /* 0x000e2200000e0000 */
[----:B------:R-:W-:-:S05]  /*33f0*/  FMNMX R159, R159, R218, !PT ;  /* 0x000000da9f9f7209 */ /* 0x000fca0007800000 */
[----:B------:R-:W-:Y:S01]  /*3400*/  FFMA R163, R58, UR40, -R159 ;  /* 0x000000283aa37c23 */ /* 0x000fe2000800089f */
[----:B0-----:R-:W-:-:S03]  /*3410*/  FMNMX R58, R161, R248, !PT ;  /* 0x000000f8a13a7209 */ /* 0x001fc60007800000 */
[----:B------:R-:W-:Y:S01]  /*3420*/  FMUL R161, R163, 1.4426950216293334961 ;  /* 0x3fb8aa3ba3a17820 */ /* 0x000fe20000400000 */
[--C-:B------:R-:W-:Y:S02]  /*3430*/  FFMA R163, R59, UR40, -R159.reuse ;  /* 0x000000283ba37c23 */ /* 0x100fe4000800089f */
[----:B------:R-:W0:Y:S01]  /*3440*/  SHFL.BFLY PT, R59, R58, 0x1, 0x1f ;  /* 0x0c201f003a3b7f89 */ /* 0x000e2200000e0000 */
[----:B------:R-:W-:Y:S01]  /*3450*/  FFMA R62, R62, UR40, -R159 ;  /* 0x000000283e3e7c23 */ /* 0x000fe2000800089f */
[----:B------:R-:W-:-:S03]  /*3460*/  FMUL R248, R163, 1.4426950216293334961 ;  /* 0x3fb8aa3ba3f87820 */ /* 0x000fc60000400000 */
[----:B------:R-:W-:Y:S01]  /*3470*/  FMUL R163, R62, 1.4426950216293334961 ;  /* 0x3fb8aa3b3ea37820 */ /* 0x000fe20000400000 */
[----:B------:R-:W-:-:S04]  /*3480*/  FFMA R62, R66, UR40, -R159 ;  /* 0x00000028423e7c23 */ /* 0x000fc8000800089f */
[----:B------:R-:W-:Y:S01]  /*3490*/  FMUL R165, R62, 1.4426950216293334961 ;  /* 0x3fb8aa3b3ea57820 */ /* 0x000fe20000400000 */
[--C-:B------:R-:W-:Y:S01]  /*34a0*/  FFMA R62, R67, UR40, -R159.reuse ;  /* 0x00000028433e7c23 */ /* 0x100fe2000800089f */
[----:B0-----:R-:W-:Y:S01]  /*34b0*/  FMNMX R58, R58, R59, !PT ;  /* 0x0000003b3a3a7209 */ /* 0x001fe20007800000 */
[----:B------:R-:W-:-:S03]  /*34c0*/  FFMA R59, R70, UR40, -R159 ;  /* 0x00000028463b7c23 */ /* 0x000fc6000800089f */
[----:B------:R-:W-:Y:S01]  /*34d0*/  FMNMX R70, R58, R217, !PT ;  /* 0x000000d93a467209 */ /* 0x000fe20007800000 */
[----:B------:R-:W-:-:S04]  /*34e0*/  FFMA R58, R71, UR40, -R159 ;  /* 0x00000028473a7c23 */ /* 0x000fc8000800089f */
[----:B------:R-:W-:Y:S01]  /*34f0*/  FMUL R169, R58, 1.4426950216293334961 ;  /* 0x3fb8aa3b3aa97820 */ /* 0x000fe20000400000 */
[--C-:B------:R-:W-:Y:S01]  /*3500*/  FFMA R58, R72, UR40, -R70.reuse ;  /* 0x00000028483a7c23 */ /* 0x100fe20008000846 */
[----:B------:R-:W-:Y:S01]  /*3510*/  FMUL R167, R59, 1.4426950216293334961 ;  /* 0x3fb8aa3b3ba77820 */ /* 0x000fe20000400000 */
[----:B------:R-:W-:Y:S01]  /*3520*/  FMUL R62, R62, 1.4426950216293334961 ;  /* 0x3fb8aa3b3e3e7820 */ /* 0x000fe20000400000 */
[----:B------:R-:W-:Y:S01]  /*3530*/  FFMA R63, R63, UR40, -R159 ;  /* 0x000000283f3f7c23 */ /* 0x000fe2000800089f */
[----:B------:R-:W-:Y:S01]  /*3540*/  FMUL R59, R58, 1.4426950216293334961 ;  /* 0x3fb8aa3b3a3b7820 */ /* 0x000fe20000400000 */
[--C-:B------:R-:W-:Y:S01]  /*3550*/  FFMA R58, R73, UR40, -R70.reuse ;  /* 0x00000028493a7c23 */ /* 0x100fe20008000846 */
[----:B------:R0:W-:Y:S01]  /*3560*/  MUFU.EX2 R250, R62 ;  /* 0x0000003e00fa7308 */ /* 0x0001e20000000800 */
[----:B------:R-:W-:Y:S02]  /*3570*/  FMUL R63, R63, 1.4426950216293334961 ;  /* 0x3fb8aa3b3f3f7820 */ /* 0x000fe40000400000 */
[----:B0-----:R-:W-:Y:S01]  /*3580*/  FMUL R62, R58, 1.4426950216293334961 ;  /* 0x3fb8aa3b3a3e7820 */ /* 0x001fe20000400000 */
[----:B------:R-:W-:-:S04]  /*3590*/  FFMA R58, R76, UR40, -R70 ;  /* 0x000000284c3a7c23 */ /* 0x000fc80008000846 */
[----:B------:R0:W-:Y:S02]  /*35a0*/  MUFU.EX2 R66, R63 ;  /* 0x0000003f00427308 */ /* 0x0001e40000000800 */
[----:B0-----:R-:W-:Y:S01]  /*35b0*/  FMUL R63, R58, 1.4426950216293334961 ;  /* 0x3fb8aa3b3a3f7820 */ /* 0x001fe20000400000 */
[----:B------:R-:W-:-:S05]  /*35c0*/  FFMA R58, R77, UR40, -R70 ;  /* 0x000000284d3a7c23 */ /* 0x000fca0008000846 */
[----:B------:R0:W-:Y:S02]  /*35d0*/  MUFU.EX2 R67, R165 ;  /* 0x000000a500437308 */ /* 0x0001e40000000800 */
[----:B0-----:R-:W-:Y:S01]  /*35e0*/  FMUL R165, R58, 1.4426950216293334961 ;  /* 0x3fb8aa3b3aa57820 */ /* 0x001fe20000400000 */
[----:B------:R-:W-:-:S05]  /*35f0*/  FFMA R58, R80, UR40, -R70 ;  /* 0x00000028503a7c23 */ /* 0x000fca0008000846 */
[----:B------:R0:W-:Y:S01]  /*3600*/  MUFU.EX2 R71, R167 ;  /* 0x000000a700477308 */ /* 0x0001e20000000800 */
[--C-:B------:R-:W-:Y:S01]  /*3610*/  FFMA R74, R74, UR40, -R159.reuse ;  /* 0x000000284a4a7c23 */ /* 0x100fe2000800089f */
[----:B------:R-:W-:Y:S01]  /*3620*/  FFMA R75, R75, UR40, -R159 ;  /* 0x000000284b4b7c23 */ /* 0x000fe2000800089f */
[----:B0-----:R-:W-:Y:S01]  /*3630*/  FMUL R167, R58, 1.4426950216293334961 ;  /* 0x3fb8aa3b3aa77820 */ /* 0x001fe20000400000 */
[----:B------:R-:W-:-:S04]  /*3640*/  FFMA R58, R81, UR40, -R70 ;  /* 0x00000028513a7c23 */ /* 0x000fc80008000846 */
[----:B------:R0:W-:Y:S01]  /*3650*/  MUFU.EX2 R73, R59 ;  /* 0x0000003b00497308 */ /* 0x0001e20000000800 */
[----:B------:R-:W-:Y:S01]  /*3660*/  FMUL R74, R74, 1.4426950216293334961 ;  /* 0x3fb8aa3b4a4a7820 */ /* 0x000fe20000400000 */
[----:B------:R-:W-:Y:S01]  /*3670*/  FMUL R75, R75, 1.4426950216293334961 ;  /* 0x3fb8aa3b4b4b7820 */ /* 0x000fe20000400000 */
[--C-:B------:R-:W-:Y:S01]  /*3680*/  FFMA R78, R78, UR40, -R159.reuse ;  /* 0x000000284e4e7c23 */ /* 0x100fe2000800089f */
[--C-:B------:R-:W-:Y:S01]  /*3690*/  FFMA R79, R79, UR40, -R159.reuse ;  /* 0x000000284f4f7c23 */ /* 0x100fe2000800089f */
[----:B0-----:R-:W-:Y:S01]  /*36a0*/  FMUL R59, R58, 1.4426950216293334961 ;  /* 0x3fb8aa3b3a3b7820 */ /* 0x001fe20000400000 */
[--C-:B------:R-:W-:Y:S02]  /*36b0*/  FFMA R58, R84, UR40, -R70.reuse ;  /* 0x00000028543a7c23 */ /* 0x100fe40008000846 */
[----:B------:R0:W-:Y:S01]  /*36c0*/  MUFU.EX2 R76, R62 ;  /* 0x0000003e004c7308 */ /* 0x0001e20000000800 */
[--C-:B------:R-:W-:Y:S01]  /*36d0*/  FFMA R82, R82, UR40, -R159.reuse ;  /* 0x0000002852527c23 */ /* 0x100fe2000800089f */
[--C-:B------:R-:W-:Y:S01]  /*36e0*/  FFMA R83, R83, UR40, -R159.reuse ;  /* 0x0000002853537c23 */ /* 0x100fe2000800089f */
[--C-:B------:R-:W-:Y:S01]  /*36f0*/  FFMA R86, R86, UR40, -R159.reuse ;  /* 0x0000002856567c23 */ /* 0x100fe2000800089f */
[----:B------:R-:W-:Y:S01]  /*3700*/  FFMA R87, R87, UR40, -R159 ;  /* 0x0000002857577c23 */ /* 0x000fe2000800089f */
[--C-:B------:R-:W-:Y:S01]  /*3710*/  FFMA R56, R56, UR40, -R70.reuse ;  /* 0x0000002838387c23 */ /* 0x100fe20008000846 */
[----:B0-----:R-:W-:Y:S01]  /*3720*/  FMUL R62, R58, 1.4426950216293334961 ;  /* 0x3fb8aa3b3a3e7820 */ /* 0x001fe20000400000 */
[--C-:B------:R-:W-:Y:S01]  /*3730*/  FFMA R58, R85, UR40, -R70.reuse ;  /* 0x00000028553a7c23 */ /* 0x100fe20008000846 */
[----:B------:R-:W-:Y:S01]  /*3740*/  FMUL R78, R78, 1.4426950216293334961 ;  /* 0x3fb8aa3b4e4e7820 */ /* 0x000fe20000400000 */
[----:B------:R-:W-:Y:S01]  /*3750*/  FMUL R79, R79, 1.4426950216293334961 ;  /* 0x3fb8aa3b4f4f7820 */ /* 0x000fe20000400000 */
[----:B------:R-:W-:Y:S01]  /*3760*/  FMUL R82, R82, 1.4426950216293334961 ;  /* 0x3fb8aa3b52527820 */ /* 0x000fe20000400000 */
[----:B------:R-:W-:Y:S01]  /*3770*/  FMUL R83, R83, 1.4426950216293334961 ;  /* 0x3fb8aa3b53537820 */ /* 0x000fe20000400000 */
[----:B------:R-:W-:Y:S01]  /*3780*/  FMUL R86, R86, 1.4426950216293334961 ;  /* 0x3fb8aa3b56567820 */ /* 0x000fe20000400000 */
[----:B------:R-:W-:Y:S01]  /*3790*/  FMUL R87, R87, 1.4426950216293334961 ;  /* 0x3fb8aa3b57577820 */ /* 0x000fe20000400000 */
[----:B------:R0:W-:Y:S01]  /*37a0*/  MUFU.EX2 R80, R165 ;  /* 0x000000a500507308 */ /* 0x0001e20000000800 */
[----:B------:R-:W-:Y:S01]  /*37b0*/  FMUL R58, R58, 1.4426950216293334961 ;  /* 0x3fb8aa3b3a3a7820 */ /* 0x000fe20000400000 */
[----:B------:R-:W-:-:S06]  /*37c0*/  FFMA R57, R57, UR40, -R70 ;  /* 0x0000002839397c23 */ /* 0x000fcc0008000846 */
[----:B------:R-:W-:Y:S01]  /*37d0*/  MUFU.EX2 R74, R74 ;  /* 0x0000004a004a7308 */ /* 0x000fe20000000800 */
[----:B0-----:R-:W-:Y:S01]  /*37e0*/  FMUL R165, R56, 1.4426950216293334961 ;  /* 0x3fb8aa3b38a57820 */ /* 0x001fe20000400000 */
[----:B------:R-:W-:Y:S01]  /*37f0*/  FFMA R56, R64, UR40, -R70 ;  /* 0x0000002840387c23 */ /* 0x000fe20008000846 */
[----:B------:R-:W-:-:S05]  /*3800*/  FMUL R57, R57, 1.4426950216293334961 ;  /* 0x3fb8aa3b39397820 */ /* 0x000fca0000400000 */
[----:B------:R-:W-:Y:S01]  /*3810*/  MUFU.EX2 R75, R75 ;  /* 0x0000004b004b7308 */ /* 0x000fe20000000800 */
[----:B------:R-:W-:-:S07]  /*3820*/  FFMA R69, R69, UR40, -R70 ;  /* 0x0000002845457c23 */ /* 0x000fce0008000846 */
[----:B------:R0:W-:Y:S01]  /*3830*/  MUFU.EX2 R252, R58 ;  /* 0x0000003a00fc7308 */ /* 0x0001e20000000800 */
[--C-:B------:R-:W-:Y:S01]  /*3840*/  FFMA R60, R60, UR40, -R70.reuse ;  /* 0x000000283c3c7c23 */ /* 0x100fe20008000846 */
[----:B------:R-:W-:-:S06]  /*3850*/  FFMA R61, R61, UR40, -R70 ;  /* 0x000000283d3d7c23 */ /* 0x000fcc0008000846 */
[----:B------:R-:W-:Y:S01]  /*3860*/  MUFU.EX2 R78, R78 ;  /* 0x0000004e004e7308 */ /* 0x000fe20000000800 */
[----:B0-----:R-:W-:Y:S01]  /*3870*/  FMUL R58, R56, 1.4426950216293334961 ;  /* 0x3fb8aa3b383a7820 */ /* 0x001fe20000400000 */
[----:B------:R-:W-:-:S06]  /*3880*/  FFMA R56, R65, UR40, -R70 ;  /* 0x0000002841387c23 */ /* 0x000fcc0008000846 */
[----:B------:R-:W-:Y:S08]  /*3890*/  MUFU.EX2 R79, R79 ;  /* 0x0000004f004f7308 */ /* 0x000ff00000000800 */
[----:B------:R-:W-:Y:S08]  /*38a0*/  MUFU.EX2 R82, R82 ;  /* 0x0000005200527308 */ /* 0x000ff00000000800 */
[----:B------:R-:W-:Y:S08]  /*38b0*/  MUFU.EX2 R83, R83 ;  /* 0x0000005300537308 */ /* 0x000ff00000000800 */
[----:B------:R-:W-:Y:S08]  /*38c0*/  MUFU.EX2 R86, R86 ;  /* 0x0000005600567308 */ /* 0x000ff00000000800 */
[----:B------:R-:W0:Y:S01]  /*38d0*/  MUFU.EX2 R87, R87 ;  /* 0x0000005700577308 */ /* 0x000e220000000800 */
[----:B------:R-:W-:-:S07]  /*38e0*/  FMUL R69, R69, 1.4426950216293334961 ;  /* 0x3fb8aa3b45457820 */ /* 0x000fce0000400000 */
[----:B------:R-:W-:Y:S01]  /*38f0*/  MUFU.EX2 R81, R167 ;  /* 0x000000a700517308 */ /* 0x000fe20000000800 */
[----:B------:R-:W-:Y:S01]  /*3900*/  FMUL R60, R60, 1.4426950216293334961 ;  /* 0x3fb8aa3b3c3c7820 */ /* 0x000fe20000400000 */
[----:B------:R-:W-:-:S06]  /*3910*/  FMUL R61, R61, 1.4426950216293334961 ;  /* 0x3fb8aa3b3d3d7820 */ /* 0x000fcc0000400000 */
[----:B------:R-:W-:Y:S08]  /*3920*/  MUFU.EX2 R77, R63 ;  /* 0x0000003f004d7308 */ /* 0x000ff00000000800 */
[----:B------:R1:W3:Y:S08]  /*3930*/  MUFU.EX2 R84, R59 ;  /* 0x0000003b00547308 */ /* 0x0002f00000000800 */
[----:B------:R5:W2:Y:S01]  /*3940*/  MUFU.EX2 R85, R62 ;  /* 0x0000003e00557308 */ /* 0x000aa20000000800 */
[----:B-1----:R-:W-:-:S07]  /*3950*/  LOP3.LUT R59, R0, 0x1, RZ, 0xc0, !PT ;  /* 0x00000001003b7812 */ /* 0x002fce00078ec0ff */
[----:B------:R1:W-:Y:S01]  /*3960*/  MUFU.EX2 R167, R57 ;  /* 0x0000003900a77308 */ /* 0x0003e20000000800 */
[----:B-----5:R-:W-:-:S07]  /*3970*/  LOP3.LUT R62, R0, 0x1c, RZ, 0xc0, !PT ;  /* 0x0000001c003e7812 */ /* 0x020fce00078ec0ff */
[----:B------:R-:W-:Y:S01]  /*3980*/  MUFU.EX2 R161, R161 ;  /* 0x000000a100a17308 */ /* 0x000fe20000000800 */
[----:B-1----:R-:W-:Y:S01]  /*3990*/  FMUL R57, R56, 1.4426950216293334961 ;  /* 0x3fb8aa3b38397820 */ /* 0x002fe20000400000 */
[----:B------:R-:W-:-:S06]  /*39a0*/  FFMA R56, R68, UR40, -R70 ;  /* 0x0000002844387c23 */ /* 0x000fcc0008000846 */
[----:B------:R-:W1:Y:S01]  /*39b0*/  MUFU.EX2 R248, R248 ;  /* 0x000000f800f87308 */ /* 0x000e620000000800 */
[----:B------:R-:W-:-:S07]  /*39c0*/  FMUL R56, R56, 1.4426950216293334961 ;  /* 0x3fb8aa3b38387820 */ /* 0x000fce0000400000 */
[----:B------:R-:W5:Y:S01]  /*39d0*/  MUFU.EX2 R165, R165 ;  /* 0x000000a500a57308 */ /* 0x000f620000000800 */
[----:B------:R-:W-:-:S07]  /*39e0*/  IMAD R62, R59, 0x2, R62 ;  /* 0x000000023b3e7824 */ /* 0x000fce00078e023e */
[----:B------:R-:W4:Y:S01]  /*39f0*/  MUFU.EX2 R163, R163 ;  /* 0x000000a300a37308 */ /* 0x000f220000000800 */
[----:B0-----:R-:W-:-:S07]  /*3a00*/  F2FP.SATFINITE.E4M3.F32.PACK_AB_MERGE_C R59, R87, R86, RZ ;  /* 0x00000056573b723e */ /* 0x001fce00048070ff */
[----:B------:R-:W0:Y:S08]  /*3a10*/  MUFU.EX2 R72, R169 ;  /* 0x000000a900487308 */ /* 0x000e300000000800 */
[----:B------:R3:W-:Y:S02]  /*3a20*/  MUFU.EX2 R65, R58 ;  /* 0x0000003a00417308 */ /* 0x0007e40000000800 */
[----:B---3--:R-:W-:-:S06]  /*3a30*/  F2FP.SATFINITE.E4M3.F32.PACK_AB_MERGE_C R58, R75, R74, RZ ;  /* 0x0000004a4b3a723e */ /* 0x008fcc00048070ff */
[----:B------:R-:W-:Y:S01]  /*3a40*/  MUFU.EX2 R169, R60 ;  /* 0x0000003c00a97308 */ /* 0x000fe20000000800 */
[----:B------:R-:W-:Y:S02]  /*3a50*/  F2FP.SATFINITE.E4M3.F32.PACK_AB_MERGE_C R249, R76, R73, R58 ;  /* 0x000000494cf9723e */ /* 0x000fe4000480703a */
[----:B------:R-:W-:-:S05]  /*3a60*/  F2FP.SATFINITE.E4M3.F32.PACK_AB_MERGE_C R58, R83, R82, RZ ;  /* 0x00000052533a723e */ /* 0x000fca00048070ff */
[----:B------:R-:W3:Y:S01]  /*3a70*/  MUFU.EX2 R64, R61 ;  /* 0x0000003d00407308 */ /* 0x000ee20000000800 */
[----:B------:R-:W-:-:S07]  /*3a80*/  F2FP.SATFINITE.E4M3.F32.PACK_AB_MERGE_C R58, R84, R81, R58 ;  /* 0x00000051543a723e */ /* 0x000fce000480703a */
[----:B------:R1:W3:Y:S01]  /*3a90*/  MUFU.EX2 R68, R57 ;  /* 0x0000003900447308 */ /* 0x0002e20000000800 */
[----:B--2---:R-:W-:-:S07]  /*3aa0*/  F2FP.SATFINITE.E4M3.F32.PACK_AB_MERGE_C R247, R252, R85, R59 ;  /* 0x00000055fcf7723e */ /* 0x004fce000480703b */
[----:B------:R2:W-:Y:S01]  /*3ab0*/  MUFU.EX2 R171, R56 ;  /* 0x0000003800ab7308 */ /* 0x0005e20000000800 */
[----:B-1----:R-:W-:-:S07]  /*3ac0*/  F2FP.SATFINITE.E4M3.F32.PACK_AB_MERGE_C R57, R79, R78, RZ ;  /* 0x0000004e4f39723e */ /* 0x002fce00048070ff */
[----:B------:R-:W1:Y:S01]  /*3ad0*/  MUFU.EX2 R69, R69 ;  /* 0x0000004500457308 */ /* 0x000e620000000800 */
[----:B------:R-:W-:Y:S02]  /*3ae0*/  F2FP.SATFINITE.E4M3.F32.PACK_AB_MERGE_C R60, R80, R77, R57 ;  /* 0x0000004d503c723e */ /* 0x000fe40004807039 */
[----:B--2---:R-:W-:Y:S02]  /*3af0*/  F2FP.SATFINITE.E4M3.F32.PACK_AB_MERGE_C R56, R248, R161, RZ ;  /* 0x000000a1f838723e */ /* 0x004fe400048070ff */
[----:B------:R-:W-:Y:S02]  /*3b00*/  SEL R57, R249, R60, !P0 ;  /* 0x0000003cf9397207 */ /* 0x000fe40004000000 */
[----:B------:R-:W-:Y:S02]  /*3b10*/  SEL R59, R58, R247, !P0 ;  /* 0x000000f73a3b7207 */ /* 0x000fe40004000000 */
[----:B------:R-:W-:Y:S02]  /*3b20*/  SEL R249, R60, R249, !P0 ;  /* 0x000000f93cf97207 */ /* 0x000fe40004000000 */
[----:B------:R-:W-:-:S02]  /*3b30*/  SEL R247, R247, R58, !P0 ;  /* 0x0000003af7f77207 */ /* 0x000fc40004000000 */
[----:B-----5:R-:W-:Y:S02]  /*3b40*/  F2FP.SATFINITE.E4M3.F32.PACK_AB_MERGE_C R245, R167, R165, R56 ;  /* 0x000000a5a7f5723e */ /* 0x020fe40004807038 */
[----:B----4-:R-:W-:Y:S02]  /*3b50*/  F2FP.SATFINITE.E4M3.F32.PACK_AB_MERGE_C R56, R66, R163, RZ ;  /* 0x000000a34238723e */ /* 0x010fe400048070ff */
[----:B------:R-:W-:Y:S02]  /*3b60*/  F2FP.SATFINITE.E4M3.F32.PACK_AB_MERGE_C R58, R250, R67, RZ ;  /* 0x00000043fa3a723e */ /* 0x000fe400048070ff */
[----:B0-----:R-:W-:Y:S02]  /*3b70*/  F2FP.SATFINITE.E4M3.F32.PACK_AB_MERGE_C R60, R72, R71, RZ ;  /* 0x00000047483c723e */ /* 0x001fe400048070ff */
[----:B------:R-:W-:Y:S02]  /*3b80*/  SGXT.U32 R251, R251, 0x1 ;  /* 0x00000001fbfb781a */ /* 0x000fe40000000000 */
[----:B---3--:R-:W-:-:S02]  /*3b90*/  F2FP.SATFINITE.E4M3.F32.PACK_AB_MERGE_C R56, R64, R169, R56 ;  /* 0x000000a94038723e */ /* 0x008fc40004807038 */
[----:B------:R-:W-:Y:S02]  /*3ba0*/  F2FP.SATFINITE.E4M3.F32.PACK_AB_MERGE_C R58, R68, R65, R58 ;  /* 0x00000041443a723e */ /* 0x000fe4000480703a */
[----:B-1----:R-:W-:Y:S02]  /*3bb0*/  F2FP.SATFINITE.E4M3.F32.PACK_AB_MERGE_C R243, R69, R171, R60 ;  /* 0x000000ab45f3723e */ /* 0x002fe4000480703c */
[----:B------:R-:W-:Y:S02]  /*3bc0*/  LOP3.LUT R251, R62, R251, RZ, 0xfc, !PT ;  /* 0x000000fb3efb7212 */ /* 0x000fe400078efcff */
[----:B------:R-:W-:Y:S02]  /*3bd0*/  SEL R61, R245, R56, !P0 ;  /* 0x00000038f53d7207 */ /* 0x000fe40004000000 */
[----:B------:R-:W-:Y:S02]  /*3be0*/  SEL R63, R58, R243, !P0 ;  /* 0x000000f33a3f7207 */ /* 0x000fe40004000000 */
[----:B------:R-:W-:-:S02]  /*3bf0*/  SEL R245, R56, R245, !P0 ;  /* 0x000000f538f57207 */ /* 0x000fc40004000000 */
[----:B------:R-:W-:Y:S02]  /*3c00*/  SEL R243, R243, R58, !P0 ;  /* 0x0000003af3f37207 */ /* 0x000fe40004000000 */
[----:B------:R-:W-:-:S05]  /*3c10*/  LOP3.LUT R56, R251, 0x1, RZ, 0x3c, !PT ;  /* 0x00000001fb387812 */ /* 0x000fca00078e3cff */
[----:B------:R-:W-:Y:S04]  /*3c20*/  SHFL.IDX PT, R58, R249, R56, 0x1f ;  /* 0x00001f38f93a7589 */ /* 0x000fe800000e0000 */
[----:B------:R-:W-:Y:S04]  /*3c30*/  SHFL.IDX PT, R60, R247, R56, 0x1f ;  /* 0x00001f38f73c7589 */ /* 0x000fe800000e0000 */
[----:B------:R-:W-:Y:S04]  /*3c40*/  SHFL.IDX PT, R62, R245, R56, 0x1f ;  /* 0x00001f38f53e7589 */ /* 0x000fe800000e0000 */
[----:B------:R0:W-:Y:S02]  /*3c50*/  SHFL.IDX PT, R243, R243, R56, 0x1f ;  /* 0x00001f38f3f37589 */ /* 0x0001e400000e0000 */
[----:B0-----:R-:W-:-:S02]  /*3c60*/  LOP3.LUT R56, R0, 0x80, RZ, 0xc0, !PT ;  /* 0x0000008000387812 */ /* 0x001fc400078ec0ff */
[----:B------:R0:W-:Y:S02]  /*3c70*/  STS.U8 [R225+UR42+0x2000], R219 ;  /* 0x002000dbe1007988 */ /* 0x0001e4000800002a */
[----:B------:R-:W-:-:S04]  /*3c80*/  ISETP.NE.U32.AND P1, PT, R56, RZ, PT ;  /* 0x000000ff3800720c */ /* 0x000fc80003f25070 */
[----:B0-----:R-:W-:Y:S01]  /*3c90*/  SEL R219, RZ, 0x90, !P1 ;  /* 0x00000090ffdb7807 */ /* 0x001fe20004800000 */
[----:B------:R0:W-:Y:S03]  /*3ca0*/  STS.U8 [R225+UR42+0x2e00], R220 ;  /* 0x002e00dce1007988 */ /* 0x0001e6000800002a */
[----:B------:R-:W-:Y:S01]  /*3cb0*/  LOP3.LUT R219, R219, 0x7f, R0, 0x78, !PT ;  /* 0x0000007fdbdb7812 */ /* 0x000fe200078e7800 */
[----:B------:R-:W-:Y:S03]  /*3cc0*/  STS.U8 [R225+UR42+0x2200], R234 ;  /* 0x002200eae1007988 */ /* 0x000fe6000800002a */
[----:B0-----:R-:W-:Y:S01]  /*3cd0*/  LOP3.LUT R220, R219, 0x20, RZ, 0x3c, !PT ;  /* 0x00000020dbdc7812 */ /* 0x001fe200078e3cff */
        /* <DEDUP_REMOVED lines=28> */
[----:B------:R-:W-:Y:S01]  /*3ea0*/  STS.U8 [R220+UR42+0x3f00], R158 ;  /* 0x003f009edc007988 */ /* 0x000fe2000800002a */
[----:B------:R1:W-:Y:S06]  /*3eb0*/  MEMBAR.ALL.CTA ;  /* 0x0000000000007992 */ /* 0x0003ec0000008000 */
[----:B-1----:R-:W1:Y:S01]  /*3ec0*/  FENCE.VIEW.ASYNC.S ;  /* 0x00000000000073c6 */ /* 0x002e620000000000 */
[----:B------:R-:W-:Y:S01]  /*3ed0*/  FADD R56, -R159, R218 ;  /* 0x000000da9f387221 */ /* 0x000fe20000000100 */
[----:B0-----:R-:W-:-:S02]  /*3ee0*/  FADD R160, -R70, R217 ;  /* 0x000000d946a07221 */ /* 0x001fc40000000100 */
[----:B-1----:R-:W0:Y:S04]  /*3ef0*/  SHFL.IDX PT, R57, R57, R251, 0x1f ;  /* 0x00001ffb39397589 */ /* 0x002e2800000e0000 */
[----:B------:R-:W1:Y:S01]  /*3f00*/  SHFL.IDX PT, R59, R59, R251, 0x1f ;  /* 0x00001ffb3b3b7589 */ /* 0x000e6200000e0000 */
[----:B------:R-:W-:Y:S01]  /*3f10*/  FMUL R219, R56, 1.4426950216293334961 ;  /* 0x3fb8aa3b38db7820 */ /* 0x000fe20000400000 */
[----:B------:R-:W-:Y:S02]  /*3f20*/  FMUL R160, R160, 1.4426950216293334961 ;  /* 0x3fb8aa3ba0a07820 */ /* 0x000fe40000400000 */
[----:B------:R-:W2:Y:S04]  /*3f30*/  SHFL.IDX PT, R61, R61, R251, 0x1f ;  /* 0x00001ffb3d3d7589 */ /* 0x000ea800000e0000 */
[----:B------:R-:W3:Y:S01]  /*3f40*/  SHFL.IDX PT, R63, R63, R251, 0x1f ;  /* 0x00001ffb3f3f7589 */ /* 0x000ee200000e0000 */
[----:B------:R-:W4:Y:S01]  /*3f50*/  MUFU.EX2 R219, R219 ;  /* 0x000000db00db7308 */ /* 0x000f220000000800 */
[----:B------:R-:W-:Y:S01]  /*3f60*/  IMAD.MOV.U32 R166, RZ, RZ, 0x5410 ;  /* 0x00005410ffa67424 */ /* 0x000fe200078e00ff */
[----:B------:R-:W-:Y:S01]  /*3f70*/  LOP3.LUT P1, RZ, R0, 0x2, RZ, 0xc0, !PT ;  /* 0x0000000200ff7812 */ /* 0x000fe2000782c0ff */
[----:B------:R-:W-:-:S05]  /*3f80*/  IMAD.MOV.U32 R164, RZ, RZ, 0x7632 ;  /* 0x00007632ffa47424 */ /* 0x000fca00078e00ff */
[----:B------:R-:W5:Y:S01]  /*3f90*/  MUFU.EX2 R160, R160 ;  /* 0x000000a000a07308 */ /* 0x000f620000000800 */
[----:B------:R-:W-:Y:S01]  /*3fa0*/  SEL R166, R166, 0x1054, !P1 ;  /* 0x00001054a6a67807 */ /* 0x000fe20004800000 */
[----:B------:R-:W-:Y:S01]  /*3fb0*/  USHF.L.U32 UR6, UR46, 0x6, URZ ;  /* 0x000000062e067899 */ /* 0x000fe2000800063f */
[----:B------:R-:W-:Y:S02]  /*3fc0*/  SEL R164, R164, 0x3276, !P1 ;  /* 0x00003276a4a47807 */ /* 0x000fe40004800000 */
[C-C-:B0-----:R-:W-:Y:S01]  /*3fd0*/  PRMT R56, R57.reuse, R166, R58.reuse ;  /* 0x000000a639387216 */ /* 0x141fe2000000003a */
[----:B------:R-:W-:Y:S01]  /*3fe0*/  ULOP3.LUT UR6, UR6, 0x100, URZ, 0xc0, !UPT ;  /* 0x0000010006067892 */ /* 0x000fe2000f8ec03f */
[----:B------:R-:W-:Y:S02]  /*3ff0*/  PRMT R57, R57, R164, R58 ;  /* 0x000000a439397216 */ /* 0x000fe4000000003a */
[C-C-:B-1----:R-:W-:Y:S01]  /*4000*/  PRMT R58, R59.reuse, R166, R60.reuse ;  /* 0x000000a63b3a7216 */ /* 0x142fe2000000003c */
[----:B------:R-:W-:Y:S01]  /*4010*/  ULEA.HI UR6, UR47, UR6, URZ, 0x1c ;  /* 0x000000062f067291 */ /* 0x000fe2000f8fe03f */
[----:B------:R-:W-:Y:S01]  /*4020*/  PRMT R59, R59, R164, R60 ;  /* 0x000000a43b3b7216 */ /* 0x000fe2000000003c */
[-C--:B----4-:R-:W-:Y:S01]  /*4030*/  FMUL R26, R26, R219.reuse ;  /* 0x000000db1a1a7220 */ /* 0x090fe20000400000 */
[--C-:B--2---:R-:W-:Y:S01]  /*4040*/  PRMT R60, R61, R166, R62.reuse ;  /* 0x000000a63d3c7216 */ /* 0x104fe2000000003e */
[-C--:B------:R-:W-:Y:S01]  /*4050*/  FMUL R27, R27, R219.reuse ;  /* 0x000000db1b1b7220 */ /* 0x080fe20000400000 */
[----:B------:R-:W-:Y:S01]  /*4060*/  PRMT R61, R61, R164, R62 ;  /* 0x000000a43d3d7216 */ /* 0x000fe2000000003e */
[-C--:B------:R-:W-:Y:S01]  /*4070*/  FMUL R30, R30, R219.reuse ;  /* 0x000000db1e1e7220 */ /* 0x080fe20000400000 */
        /* <DEDUP_REMOVED lines=12> */
[-C--:B-----5:R-:W-:Y:S01]  /*4140*/  FMUL R24, R24, R160.reuse ;  /* 0x000000a018187220 */ /* 0x0a0fe20000400000 */
        /* <DEDUP_REMOVED lines=14> */
[----:B------:R-:W-:Y:S01]  /*4230*/  FMUL R53, R53, R160 ;  /* 0x000000a035357220 */ /* 0x000fe20000400000 */
[----:B------:R-:W-:Y:S01]  /*4240*/  FMUL R55, R55, R219 ;  /* 0x000000db37377220 */ /* 0x000fe20000400000 */
[C-C-:B---3--:R-:W-:Y:S01]  /*4250*/  PRMT R62, R63.reuse, R166, R243.reuse ;  /* 0x000000a63f3e7216 */ /* 0x148fe200000000f3 */
[----:B------:R-:W-:Y:S01]  /*4260*/  ULOP3.LUT UR6, UR6, 0x3fff, URZ, 0xc0, !UPT ;  /* 0x00003fff06067892 */ /* 0x000fe2000f8ec03f */
[----:B------:R-:W-:Y:S01]  /*4270*/  PRMT R63, R63, R164, R243 ;  /* 0x000000a43f3f7216 */ /* 0x000fe200000000f3 */
[----:B------:R-:W-:Y:S06]  /*4280*/  BAR.SYNC.DEFER_BLOCKING 0x0 ;  /* 0x0000000000007b1d */ /* 0x000fec0000010000 */
[----:B------:R-:W-:Y:S01]  /*4290*/  UMOV UR7, 0x80000020 ;  /* 0x8000002000077882 */ /* 0x000fe20000000000 */
[----:B------:R-:W-:-:S06]  /*42a0*/  WARPGROUP.ARRIVE ;  /* 0x00000000000079c5 */ /* 0x000fcc0000000000 */
[----:B------:R-:W-:Y:S01]  /*42b0*/  QGMMA.64x64x32.F32.E4M3.E4M3 R24, R56, gdesc[UR4], R24 ;  /* 0x00e0000438187df3 */ /* 0x000fe20008700818 */
[----:B------:R-:W-:Y:S01]  /*42c0*/  FADD R76, R73, R76 ;  /* 0x0000004c494c7221 */ /* 0x000fe20000000000 */
[----:B------:R-:W-:-:S03]  /*42d0*/  FADD R75, R74, R75 ;  /* 0x0000004b4a4b7221 */ /* 0x000fc60000000000 */
        /* <DEDUP_REMOVED lines=17> */
[----:B------:R-:W-:Y:S01]  /*43f0*/  FADD R163, R163, R248 ;  /* 0x000000f8a3a37221 */ /* 0x000fe20000000000 */
[----:B------:R-:W-:Y:S01]  /*4400*/  UMOV UR24, 0xfffffffe ;  /* 0xfffffffe00187882 */ /* 0x000fe20000000000 */
[----:B------:R-:W-:Y:S01]  /*4410*/  UMOV UR25, 0x7fffffdf ;  /* 0x7fffffdf00197882 */ /* 0x000fe20000000000 */
[----:B------:R-:W-:Y:S01]  /*4420*/  UMOV UR7, URZ ;  /* 0x0000003f00077c82 */ /* 0x000fe20008000000 */
[----:B------:R-:W-:Y:S01]  /*4430*/  FADD R64, R64, R169 ;  /* 0x000000a940407221 */ /* 0x000fe20000000000 */
[----:B------:R-:W-:Y:S01]  /*4440*/  FADD R66, R66, R163 ;  /* 0x000000a342427221 */ /* 0x000fe20000000000 */
[----:B------:R-:W-:Y:S02]  /*4450*/  UIADD3.64 UR6, UR6, -UR24, URZ ;  /* 0x8000001806067297 */ /* 0x000fe4000fffe03f */
        /* <DEDUP_REMOVED lines=8> */
[----:B------:R-:W-:Y:S03]  /*44e0*/  QGMMA.64x64x32.F32.E4M3.E4M3 R24, R60, gdesc[UR4], R24, gsb0 ;  /* 0x00e000043c187df3 */ /* 0x000fe60008000818 */
[----:B------:R-:W0:Y:S04]  /*44f0*/  SHFL.BFLY PT, R65, R68, 0x2, 0x1f ;  /* 0x0c401f0044417f89 */ /* 0x000e2800000e0000 */
[----:B------:R-:W1:Y:S01]  /*4500*/  SHFL.BFLY PT, R64, R71, 0x2, 0x1f ;  /* 0x0c401f0047407f89 */ /* 0x000e6200000e0000 */
[----:B------:R-:W-:Y:S01]  /*4510*/  UIADD3 UR5, UR5, 0x40, URZ ;  /* 0x0000004005057890 */ /* 0x000fe2000fffe03f */
[----:B0-----:R-:W-:Y:S01]  /*4520*/  FADD R65, R68, R65 ;  /* 0x0000004144417221 */ /* 0x001fe20000000000 */
[----:B-1----:R-:W-:-:S04]  /*4530*/  FADD R66, R71, R64 ;  /* 0x0000004047427221 */ /* 0x002fc80000000000 */
[----:B------:R-:W0:Y:S04]  /*4540*/  SHFL.BFLY PT, R64, R65, 0x1, 0x1f ;  /* 0x0c201f0041407f89 */ /* 0x000e2800000e0000 */
[----:B------:R-:W1:Y:S01]  /*4550*/  SHFL.BFLY PT, R69, R66, 0x1, 0x1f ;  /* 0x0c201f0042457f89 */ /* 0x000e6200000e0000 */
[----:B------:R-:W-:Y:S01]  /*4560*/  ISETP.LE.AND P1, PT, R6, UR5, PT ;  /* 0x0000000506007c0c */ /* 0x000fe2000bf23270 */
[----:B------:R-:W-:Y:S01]  /*4570*/  ULEA UR4, UR41, UR4, 0x6 ;  /* 0x0000000429047291 */ /* 0x000fe2000f8e303f */
[----:B------:R-:W-:Y:S02]  /*4580*/  IMAD R8, R155, 0x40, R8 ;  /* 0x000000409b087824 */ /* 0x000fe400078e0208 */
[----:B------:R-:W-:Y:S02]  /*4590*/  IMAD.MOV.U32 R217, RZ, RZ, R70 ;  /* 0x000000ffffd97224 */ /* 0x000fe400078e0046 */
[----:B------:R-:W-:-:S02]  /*45a0*/  IMAD.MOV.U32 R218, RZ, RZ, R159 ;  /* 0x000000ffffda7224 */ /* 0x000fc400078e009f */
[----:B0-----:R-:W-:Y:S01]  /*45b0*/  FADD R67, R65, R64 ;  /* 0x0000004041437221 */ /* 0x001fe20000000000 */
[----:B-1----:R-:W-:-:S03]  /*45c0*/  FADD R64, R66, R69 ;  /* 0x0000004542407221 */ /* 0x002fc60000000000 */
[----:B------:R-:W-:Y:S01]  /*45d0*/  FFMA R215, R160, R215, R67 ;  /* 0x000000d7a0d77223 */ /* 0x000fe20000000043 */
[----:B------:R-:W-:Y:S01]  /*45e0*/  FFMA R216, R219, R216, R64 ;  /* 0x000000d8dbd87223 */ /* 0x000fe20000000040 */
[----:B------:R-:W-:Y:S02]  /*45f0*/  WARPGROUP.DEPBAR.LE gsb0, 0x0 ;  /* 0x00008000000079c5 */ /* 0x000fe40000010000 */
[----:B------:R-:W-:Y:S05]  /*4600*/  @!P1 BRA `(.L_x_1) ;  /* 0xffffffd800249947 */ /* 0x000fea000383ffff */
.L_x_0:
[--C-:B------:R-:W-:Y:S01]  /*4610*/  SHF.R.S32.HI R7, RZ, 0x4, R0.reuse ;  /* 0x00000004ff077819 */ /* 0x100fe20000011400 */
[----:B------:R-:W-:Y:S01]  /*4620*/  FMUL R75, R24, 0.25 ;  /* 0x3e800000184b7820 */ /* 0x000fe20000400000 */
[--C-:B------:R-:W-:Y:S01]  /*4630*/  SHF.R.S32.HI R6, RZ, 0x2, R0.reuse ;  /* 0x00000002ff067819 */ /* 0x100fe20000011400 */
[----:B------:R-:W-:Y:S01]  /*4640*/  BAR.SYNC.DEFER_BLOCKING 0x0 ;  /* 0x0000000000007b1d */ /* 0x000fe20000010000 */
[----:B------:R-:W-:Y:S02]  /*4650*/  LOP3.LUT R11, R0, 0x80, RZ, 0xc0, !PT ;  /* 0x00000080000b7812 */ /* 0x000fe400078ec0ff */
[----:B------:R-:W-:Y:S02]  /*4660*/  SHF.R.S32.HI R8, RZ, 0x3, R0 ;  /* 0x00000003ff087819 */ /* 0x000fe40000011400 */
[----:B------:R-:W-:Y:S01]  /*4670*/  SGXT R7, R7, 0x1 ;  /* 0x000000010707781a */ /* 0x000fe20000000200 */
[----:B------:R-:W-:Y:S01]  /*4680*/  ULDC.64 UR4, c[0x0][0x270] ;  /* 0x00009c0000047ab9 */ /* 0x000fe20000000a00 */
[----:B------:R-:W-:Y:S01]  /*4690*/  SGXT R6, R6, 0x1 ;  /* 0x000000010606781a */ /* 0x000fe20000000200 */
[----:B------:R-:W-:Y:S01]  /*46a0*/  UIMAD UR4, UR43, UR4, URZ ;  /* 0x000000042b0472a4 */ /* 0x000fe2000f8e023f */
[----:B------:R-:W-:-:S02]  /*46b0*/  SHF.R.U32.HI R9, RZ, 0x1, R11 ;  /* 0x00000001ff097819 */ /* 0x000fc4000001160b */
[----:B------:R-:W-:Y:S02]  /*46c0*/  SGXT R8, R8, 0x1 ;  /* 0x000000010808781a */ /* 0x000fe40000000200 */
[----:B------:R-:W-:Y:S01]  /*46d0*/  LOP3.LUT R4, R4, 0x840, R7, 0x78, !PT ;  /* 0x0000084004047812 */ /* 0x000fe200078e7807 */
[----:B------:R-:W-:Y:S01]  /*46e0*/  FMUL R7, R54, 0.25 ;  /* 0x3e80000036077820 */ /* 0x000fe20000400000 */
[----:B------:R-:W-:Y:S02]  /*46f0*/  LOP3.LUT R9, R9, 0x840, R6, 0x78, !PT ;  /* 0x0000084009097812 */ /* 0x000fe400078e7806 */
[----:B------:R-:W-:Y:S02]  /*4700*/  LOP3.LUT R6, R0, 0x7, RZ, 0xc0, !PT ;  /* 0x0000000700067812 */ /* 0x000fe400078ec0ff */
[----:B------:R-:W-:Y:S01]  /*4710*/  LOP3.LUT R8, R5, 0x1008, R8, 0xf8, !PT ;  /* 0x0000100805087812 */ /* 0x000fe200078ef808 */
[----:B------:R-:W-:Y:S01]  /*4720*/  IMAD R5, R11, 0x8, R4 ;  /* 0x000000080b057824 */ /* 0x000fe200078e0204 */
[----:B------:R-:W-:Y:S01]  /*4730*/  LEA R11, R6, UR42, 0x3 ;  /* 0x0000002a060b7c11 */ /* 0x000fe2000f8e18ff */
[----:B------:R-:W-:Y:S01]  /*4740*/  FMUL R6, R51, 0.25 ;  /* 0x3e80000033067820 */ /* 0x000fe20000400000 */
[----:B------:R-:W-:Y:S01]  /*4750*/  FSETP.GT.AND P0, PT, |R216|, 8.50705917302346158658e+37, PT ;  /* 0x7e800000d800780b */ /* 0x000fe20003f04200 */
[----:B------:R-:W-:Y:S01]  /*4760*/  FMUL R4, R55, 0.25 ;  /* 0x3e80000037047820 */ /* 0x000fe20000400000 */
[----:B------:R-:W-:-:S02]  /*4770*/  FSETP.GT.AND P1, PT, |R215|, 8.50705917302346158658e+37, PT ;  /* 0x7e800000d700780b */ /* 0x000fc40003f24200 */
[----:B------:R-:W-:Y:S01]  /*4780*/  FSEL R51, R6, R51, P0 ;  /* 0x0000003306337208 */ /* 0x000fe20000000000 */
[----:B------:R-:W-:Y:S01]  /*4790*/  FMUL R6, R43, 0.25 ;  /* 0x3e8000002b067820 */ /* 0x000fe20000400000 */
[----:B------:R-:W-:Y:S01]  /*47a0*/  FSEL R55, R4, R55, P0 ;  /* 0x0000003704377208 */ /* 0x000fe20000000000 */
[----:B------:R-:W-:Y:S01]  /*47b0*/  FMUL R4, R47, 0.25 ;  /* 0x3e8000002f047820 */ /* 0x000fe20000400000 */
[----:B------:R-:W-:Y:S02]  /*47c0*/  LOP3.LUT R10, R3, 0xc0, RZ, 0xc0, !PT ;  /* 0x000000c0030a7812 */ /* 0x000fe400078ec0ff */
[----:B------:R-:W-:Y:S01]  /*47d0*/  FSEL R43, R6, R43, P0 ;  /* 0x0000002b062b7208 */ /* 0x000fe20000000000 */
[----:B------:R-:W-:Y:S01]  /*47e0*/  FMUL R6, R35, 0.25 ;  /* 0x3e80000023067820 */ /* 0x000fe20000400000 */
[----:B------:R-:W-:Y:S01]  /*47f0*/  LOP3.LUT R3, R8, R9, RZ, 0xfc, !PT ;  /* 0x0000000908037212 */ /* 0x000fe200078efcff */
[----:B------:R-:W-:Y:S01]  /*4800*/  IMAD.IADD R77, R10, 0x1, R11 ;  /* 0x000000010a4d7824 */ /* 0x000fe200078e020b */
[----:B------:R-:W-:Y:S01]  /*4810*/  FSEL R47, R4, R47, P0 ;  /* 0x0000002f042f7208 */ /* 0x000fe20000000000 */
[----:B------:R-:W-:Y:S01]  /*4820*/  FMUL R11, R42, 0.25 ;  /* 0x3e8000002a0b7820 */ /* 0x000fe20000400000 */
[----:B------:R-:W-:Y:S01]  /*4830*/  FSEL R35, R6, R35, P0 ;  /* 0x0000002306237208 */ /* 0x000fe20000000000 */
[----:B------:R-:W-:Y:S01]  /*4840*/  FMUL R6, R27, 0.25 ;  /* 0x3e8000001b067820 */ /* 0x000fe20000400000 */
[----:B------:R-:W-:Y:S01]  /*4850*/  FMUL R4, R39, 0.25 ;  /* 0x3e80000027047820 */ /* 0x000fe20000400000 */
[----:B------:R-:W-:Y:S01]  /*4860*/  FMUL R8, R31, 0.25 ;  /* 0x3e8000001f087820 */ /* 0x000fe20000400000 */
[----:B------:R-:W-:Y:S01]  /*4870*/  FSETP.GEU.AND P3, PT, R216, 1.175494350822287508e-38, PT ;  /* 0x00800000d800780b */ /* 0x000fe20003f6e000 */
[----:B------:R-:W-:Y:S01]  /*4880*/  FMUL R9, R46, 0.25 ;  /* 0x3e8000002e097820 */ /* 0x000fe20000400000 */
[----:B------:R-:W-:Y:S01]  /*4890*/  FSEL R71, R6, R27, P0 ;  /* 0x0000001b06477208 */ /* 0x000fe20000000000 */
        /* <DEDUP_REMOVED lines=12> */
[C---:B------:R-:W-:Y:S01]  /*4960*/  FMUL R6, R216.reuse, 8388608 ;  /* 0x4b000000d8067820 */ /* 0x040fe20000400000 */
[----:B------:R-:W-:Y:S01]  /*4970*/  FSETP.GEU.AND P4, PT, |R216|, 1.175494350822287508e-38, PT ;  /* 0x00800000d800780b */ /* 0x000fe20003f8e200 */
[----:B------:R-:W-:Y:S01]  /*4980*/  FMUL R10, R25, 0.25 ;  /* 0x3e800000190a7820 */ /* 0x000fe20000400000 */
[----:B------:R-:W-:Y:S01]  /*4990*/  FSEL R17, R7, R50, P0 ;  /* 0x0000003207117208 */ /* 0x000fe20000000000 */
[----:B------:R-:W-:Y:S01]  /*49a0*/  FMUL R7, R38, 0.25 ;  /* 0x3e80000026077820 */ /* 0x000fe20000400000 */
[----:B------:R-:W-:Y:S01]  /*49b0*/  FSEL R79, R6, R216, !P3 ;  /* 0x000000d8064f7208 */ /* 0x000fe20005800000 */
[----:B------:R-:W-:Y:S01]  /*49c0*/  @P0 FMUL R216, R216, 0.25 ;  /* 0x3e800000d8d80820 */ /* 0x000fe20000400000 */
[----:B------:R-:W-:Y:S01]  /*49d0*/  FSEL R73, R11, R26, P0 ;  /* 0x0000001a0b497208 */ /* 0x000fe20000000000 */
[----:B------:R-:W-:Y:S01]  /*49e0*/  FMUL R11, R32, 0.25 ;  /* 0x3e800000200b7820 */ /* 0x000fe20000400000 */
[----:B------:R-:W-:Y:S01]  /*49f0*/  FSEL R53, R4, R53, P1 ;  /* 0x0000003504357208 */ /* 0x000fe20000800000 */
[----:B------:R-:W-:Y:S01]  /*4a00*/  VIADD R6, R79, 0xc0cafb0d ;  /* 0xc0cafb0d4f067836 */ /* 0x000fe20000000000 */
[----:B------:R-:W-:Y:S01]  /*4a10*/  FSEL R41, R8, R41, P1 ;  /* 0x0000002908297208 */ /* 0x000fe20000800000 */
[----:B------:R-:W-:Y:S01]  /*4a20*/  FMUL R4, R49, 0.25 ;  /* 0x3e80000031047820 */ /* 0x000fe20000400000 */
[----:B------:R-:W-:Y:S01]  /*4a30*/  FSEL R21, R9, R46, P0 ;  /* 0x0000002e09157208 */ /* 0x000fe20000000000 */
[----:B------:R-:W-:Y:S01]  /*4a40*/  FMUL R8, R29, 0.25 ;  /* 0x3e8000001d087820 */ /* 0x000fe20000400000 */
[----:B------:R-:W-:Y:S01]  /*4a50*/  FMUL R9, R34, 0.25 ;  /* 0x3e80000022097820 */ /* 0x000fe20000400000 */
[----:B------:R-:W-:Y:S01]  /*4a60*/  FSEL R25, R10, R25, P1 ;  /* 0x000000190a197208 */ /* 0x000fe20000800000 */
[----:B------:R-:W-:Y:S01]  /*4a70*/  @!P4 FMUL R216, R216, 16777216 ;  /* 0x4b800000d8d8c820 */ /* 0x000fe20000400000 */
[----:B------:R-:W-:Y:S01]  /*4a80*/  FSEL R59, R7, R38, P0 ;  /* 0x00000026073b7208 */ /* 0x000fe20000000000 */
[----:B------:R-:W-:Y:S01]  /*4a90*/  FMUL R7, R52, 0.25 ;  /* 0x3e80000034077820 */ /* 0x000fe20000400000 */
[----:B------:R-:W-:Y:S01]  /*4aa0*/  LOP3.LUT R10, R6, 0xff800000, RZ, 0xc0, !PT ;  /* 0xff800000060a7812 */ /* 0x000fe200078ec0ff */
[----:B------:R-:W-:Y:S01]  /*4ab0*/  @!P4 FMUL R55, R55, 16777216 ;  /* 0x4b8000003737c820 */ /* 0x000fe20000400000 */
[----:B------:R-:W-:Y:S01]  /*4ac0*/  FSEL R49, R4, R49, P1 ;  /* 0x0000003104317208 */ /* 0x000fe20000800000 */
[----:B------:R-:W-:Y:S01]  /*4ad0*/  FMUL R4, R37, 0.25 ;  /* 0x3e80000025047820 */ /* 0x000fe20000400000 */
[----:B------:R-:W-:Y:S01]  /*4ae0*/  FSEL R63, R11, R32, P1 ;  /* 0x000000200b3f7208 */ /* 0x000fe20000800000 */
[----:B------:R-:W-:Y:S01]  /*4af0*/  @!P4 FMUL R13, R13, 16777216 ;  /* 0x4b8000000d0dc820 */ /* 0x000fe20000400000 */
[----:B------:R-:W-:Y:S01]  /*4b00*/  FSEL R29, R8, R29, P1 ;  /* 0x0000001d081d7208 */ /* 0x000fe20000800000 */
[----:B------:R-:W-:Y:S01]  /*4b10*/  @!P4 FMUL R51, R51, 16777216 ;  /* 0x4b8000003333c820 */ /* 0x000fe20000400000 */
[----:B------:R-:W-:Y:S01]  /*4b20*/  FSEL R61, R9, R34, P0 ;  /* 0x00000022093d7208 */ /* 0x000fe20000000000 */
[----:B------:R-:W-:Y:S01]  /*4b30*/  FMUL R9, R30, 0.25 ;  /* 0x3e8000001e097820 */ /* 0x000fe20000400000 */
[----:B------:R-:W-:Y:S01]  /*4b40*/  FSEL R8, RZ, -23, P3 ;  /* 0xc1b80000ff087808 */ /* 0x000fe20001800000 */
[----:B------:R-:W-:Y:S01]  /*4b50*/  @!P4 FMUL R17, R17, 16777216 ;  /* 0x4b8000001111c820 */ /* 0x000fe20000400000 */
[----:B------:R-:W-:Y:S01]  /*4b60*/  I2FP.F32.S32 R11, R10 ;  /* 0x0000000a000b7245 */ /* 0x000fe20000201400 */
[----:B------:R-:W-:Y:S01]  /*4b70*/  @!P4 FMUL R47, R47, 16777216 ;  /* 0x4b8000002f2fc820 */ /* 0x000fe20000400000 */
[----:B------:R-:W-:Y:S01]  /*4b80*/  FSEL R15, R7, R52, P1 ;  /* 0x00000034070f7208 */ /* 0x000fe20000800000 */
[----:B------:R-:W-:Y:S01]  /*4b90*/  FMUL R7, R48, 0.25 ;  /* 0x3e80000030077820 */ /* 0x000fe20000400000 */
[----:B------:R-:W-:Y:S01]  /*4ba0*/  FSEL R37, R4, R37, P1 ;  /* 0x0000002504257208 */ /* 0x000fe20000800000 */
[----:B------:R-:W-:Y:S01]  /*4bb0*/  FFMA.FTZ R11, R11, 1.1920928955078125e-07, R8 ;  /* 0x340000000b0b7823 */ /* 0x000fe20000010008 */
[----:B------:R-:W-:Y:S01]  /*4bc0*/  FSEL R67, R9, R30, P0 ;  /* 0x0000001e09437208 */ /* 0x000fe20000000000 */
[C---:B------:R-:W-:Y:S01]  /*4bd0*/  FMUL R4, R215.reuse, 8388608 ;  /* 0x4b000000d7047820 */ /* 0x040fe20000400000 */
[----:B------:R-:W0:Y:S01]  /*4be0*/  MUFU.RCP R8, R216 ;  /* 0x000000d800087308 */ /* 0x000e220000001000 */
[----:B------:R-:W-:Y:S01]  /*4bf0*/  FSETP.GEU.AND P2, PT, R215, 1.175494350822287508e-38, PT ;  /* 0x00800000d700780b */ /* 0x000fe20003f4e000 */
[----:B------:R-:W-:Y:S01]  /*4c00*/  @!P4 FMUL R21, R21, 16777216 ;  /* 0x4b8000001515c820 */ /* 0x000fe20000400000 */
[----:B------:R-:W-:Y:S01]  /*4c10*/  FSETP.GEU.AND P0, PT, |R215|, 1.175494350822287508e-38, PT ;  /* 0x00800000d700780b */ /* 0x000fe20003f0e200 */
[----:B------:R-:W-:Y:S01]  /*4c20*/  @!P4 FMUL R43, R43, 16777216 ;  /* 0x4b8000002b2bc820 */ /* 0x000fe20000400000 */
[----:B------:R-:W-:Y:S01]  /*4c30*/  FSEL R19, R7, R48, P1 ;  /* 0x0000003007137208 */ /* 0x000fe20000800000 */
[----:B------:R-:W-:Y:S01]  /*4c40*/  FMUL R7, R40, 0.25 ;  /* 0x3e80000028077820 */ /* 0x000fe20000400000 */
[----:B------:R-:W-:Y:S01]  /*4c50*/  FSEL R42, R4, R215, !P2 ;  /* 0x000000d7042a7208 */ /* 0x000fe20005000000 */
[----:B------:R-:W-:Y:S01]  /*4c60*/  @P1 FMUL R215, R215, 0.25 ;  /* 0x3e800000d7d71820 */ /* 0x000fe20000400000 */
[----:B------:R-:W-:Y:S01]  /*4c70*/  LOP3.LUT R12, R0, 0x8, RZ, 0xc0, !PT ;  /* 0x00000008000c7812 */ /* 0x000fe200078ec0ff */
[----:B------:R-:W-:Y:S01]  /*4c80*/  @!P4 FMUL R57, R57, 16777216 ;  /* 0x4b8000003939c820 */ /* 0x000fe20000400000 */
[----:B------:R-:W-:Y:S01]  /*4c90*/  FSEL R27, R7, R40, P1 ;  /* 0x00000028071b7208 */ /* 0x000fe20000800000 */
[----:B------:R-:W-:Y:S01]  /*4ca0*/  FMUL R7, R28, 0.25 ;  /* 0x3e8000001c077820 */ /* 0x000fe20000400000 */
[----:B------:R-:W-:-:S02]  /*4cb0*/  VIADD R4, R42, 0xc0cafb0d ;  /* 0xc0cafb0d2a047836 */ /* 0x000fc40000000000 */
[----:B------:R-:W-:Y:S01]  /*4cc0*/  @!P4 FMUL R39, R39, 16777216 ;  /* 0x4b8000002727c820 */ /* 0x000fe20000400000 */
[----:B------:R-:W-:Y:S01]  /*4cd0*/  @!P4 FMUL R59, R59, 16777216 ;  /* 0x4b8000003b3bc820 */ /* 0x000fe20000400000 */
[----:B------:R-:W-:Y:S01]  /*4ce0*/  @!P4 FMUL R35, R35, 16777216 ;  /* 0x4b8000002323c820 */ /* 0x000fe20000400000 */
[----:B------:R-:W-:Y:S01]  /*4cf0*/  @!P4 FMUL R61, R61, 16777216 ;  /* 0x4b8000003d3dc820 */ /* 0x000fe20000400000 */
[----:B------:R-:W-:Y:S01]  /*4d00*/  @!P4 FMUL R65, R65, 16777216 ;  /* 0x4b8000004141c820 */ /* 0x000fe20000400000 */
[----:B------:R-:W-:Y:S01]  /*4d10*/  @!P4 FMUL R67, R67, 16777216 ;  /* 0x4b8000004343c820 */ /* 0x000fe20000400000 */
[----:B------:R-:W-:Y:S01]  /*4d20*/  @!P4 FMUL R71, R71, 16777216 ;  /* 0x4b8000004747c820 */ /* 0x000fe20000400000 */
[----:B------:R-:W-:Y:S01]  /*4d30*/  @!P4 FMUL R73, R73, 16777216 ;  /* 0x4b8000004949c820 */ /* 0x000fe20000400000 */
[----:B------:R-:W-:Y:S01]  /*4d40*/  FSEL R69, R7, R28, P1 ;  /* 0x0000001c07457208 */ /* 0x000fe20000800000 */
[----:B------:R-:W-:Y:S01]  /*4d50*/  @!P0 FMUL R215, R215, 16777216 ;  /* 0x4b800000d7d78820 */ /* 0x000fe20000400000 */
[----:B------:R-:W-:Y:S01]  /*4d60*/  FMUL R9, R44, 0.25 ;  /* 0x3e8000002c097820 */ /* 0x000fe20000400000 */
[----:B------:R-:W-:Y:S01]  /*4d70*/  LOP3.LUT R7, R4, 0xff800000, RZ, 0xc0, !PT ;  /* 0xff80000004077812 */ /* 0x000fe200078ec0ff */
[C---:B0-----:R-:W-:Y:S01]  /*4d80*/  FMUL R55, R8.reuse, R55 ;  /* 0x0000003708377220 */ /* 0x041fe20000400000 */
[----:B------:R-:W-:Y:S01]  /*4d90*/  FSEL R75, R75, R24, P1 ;  /* 0x000000184b4b7208 */ /* 0x000fe20000800000 */
[----:B------:R-:W-:Y:S01]  /*4da0*/  FMUL R51, R8, R51 ;  /* 0x0000003308337220 */ /* 0x000fe20000400000 */
[----:B------:R-:W-:Y:S01]  /*4db0*/  LEA.HI R4, R12, R77, RZ, 0x1f ;  /* 0x0000004d0c047211 */ /* 0x000fe200078ff8ff */
[C---:B------:R-:W-:Y:S01]  /*4dc0*/  FMUL R12, R8.reuse, R13 ;  /* 0x0000000d080c7220 */ /* 0x040fe20000400000 */
        /* <DEDUP_REMOVED lines=12> */
[----:B------:R-:W-:Y:S01]  /*4e90*/  FMUL R38, R8, R73 ;  /* 0x0000004908267220 */ /* 0x000fe20000400000 */
[----:B------:R-:W-:Y:S01]  /*4ea0*/  FSEL R23, R9, R44, P1 ;  /* 0x0000002c09177208 */ /* 0x000fe20000800000 */
[----:B------:R-:W0:Y:S01]  /*4eb0*/  MUFU.RCP R8, R215 ;  /* 0x000000d700087308 */ /* 0x000e220000001000 */
[----:B------:R-:W-:Y:S01]  /*4ec0*/  FMUL R9, R36, 0.25 ;  /* 0x3e80000024097820 */ /* 0x000fe20000400000 */
[----:B------:R-:W-:Y:S01]  /*4ed0*/  @!P0 FMUL R53, R53, 16777216 ;  /* 0x4b80000035358820 */ /* 0x000fe20000400000 */
[----:B------:R-:W-:Y:S01]  /*4ee0*/  @!P0 FMUL R15, R15, 16777216 ;  /* 0x4b8000000f0f8820 */ /* 0x000fe20000400000 */
[----:B------:R-:W-:Y:S01]  /*4ef0*/  @!P0 FMUL R49, R49, 16777216 ;  /* 0x4b80000031318820 */ /* 0x000fe20000400000 */
[----:B------:R-:W-:Y:S01]  /*4f00*/  @!P0 FMUL R19, R19, 16777216 ;  /* 0x4b80000013138820 */ /* 0x000fe20000400000 */
[----:B------:R-:W-:Y:S01]  /*4f10*/  FSEL R31, R9, R36, P1 ;  /* 0x00000024091f7208 */ /* 0x000fe20000800000 */
        /* <DEDUP_REMOVED lines=12> */
[C---:B0-----:R-:W-:Y:S01]  /*4fe0*/  FMUL R53, R8.reuse, R53 ;  /* 0x0000003508357220 */ /* 0x041fe20000400000 */
        /* <DEDUP_REMOVED lines=15> */
[----:B------:R-:W-:Y:S01]  /*50e0*/  F2FP.SATFINITE.E4M3.F32.PACK_AB_MERGE_C R25, R25, R40, RZ ;  /* 0x000000281919723e */ /* 0x000fe200048070ff */
[----:B------:R-:W-:Y:S01]  /*50f0*/  IMAD.IADD R10, R79, 0x1, -R10 ;  /* 0x000000014f0a7824 */ /* 0x000fe200078e0a0a */
[----:B------:R-:W-:Y:S01]  /*5100*/  F2FP.SATFINITE.E4M3.F32.PACK_AB_MERGE_C R29, R29, R36, RZ ;  /* 0x000000241d1d723e */ /* 0x000fe200048070ff */
[----:B------:R-:W0:Y:S01]  /*5110*/  LDC.64 R68, c[0x0][0x228] ;  /* 0x00008a00ff447b82 */ /* 0x000e220000000a00 */
[----:B------:R-:W-:Y:S01]  /*5120*/  F2FP.SATFINITE.E4M3.F32.PACK_AB_MERGE_C R8, R33, R8, RZ ;  /* 0x000000082108723e */ /* 0x000fe200048070ff */
[----:B------:R-:W-:Y:S01]  /*5130*/  FADD R10, R10, -1 ;  /* 0xbf8000000a0a7421 */ /* 0x000fe20000000000 */
[----:B------:R-:W-:-:S02]  /*5140*/  FSEL R6, RZ, -23, P2 ;  /* 0xc1b80000ff067808 */ /* 0x000fc40001000000 */
[----:B------:R-:W-:Y:S01]  /*5150*/  I2FP.F32.S32 R9, R7 ;  /* 0x0000000700097245 */ /* 0x000fe20000201400 */
[----:B------:R-:W-:Y:S01]  /*5160*/  IMAD.IADD R7, R42, 0x1, -R7 ;  /* 0x000000012a077824 */ /* 0x000fe200078e0a07 */
[----:B------:R-:W-:Y:S02]  /*5170*/  F2FP.SATFINITE.E4M3.F32.PACK_AB_MERGE_C R26, R41, R26, RZ ;  /* 0x0000001a291a723e */ /* 0x000fe400048070ff */
[----:B------:R-:W-:Y:S01]  /*5180*/  F2FP.SATFINITE.E4M3.F32.PACK_AB_MERGE_C R22, R45, R22, RZ ;  /* 0x000000162d16723e */ /* 0x000fe200048070ff */
[----:B------:R-:W-:Y:S01]  /*5190*/  FFMA.FTZ R6, R9, 1.1920928955078125e-07, R6 ;  /* 0x3400000009067823 */ /* 0x000fe20000010006 */
[----:B------:R-:W-:Y:S01]  /*51a0*/  F2FP.SATFINITE.E4M3.F32.PACK_AB_MERGE_C R18, R49, R18, RZ ;  /* 0x000000123112723e */ /* 0x000fe200048070ff */
[----:B------:R-:W-:Y:S01]  /*51b0*/  FADD R7, R7, -1 ;  /* 0xbf80000007077421 */ /* 0x000fe20000000000 */
[----:B------:R-:W-:Y:S02]  /*51c0*/  LOP3.LUT R25, R25, 0xffff, RZ, 0xc0, !PT ;  /* 0x0000ffff19197812 */ /* 0x000fe400078ec0ff */
[----:B------:R-:W-:-:S02]  /*51d0*/  LOP3.LUT R36, R29, 0xffff, RZ, 0xc0, !PT ;  /* 0x0000ffff1d247812 */ /* 0x000fc400078ec0ff */
[----:B------:R-:W-:Y:S02]  /*51e0*/  LOP3.LUT R21, R8, 0xffff, RZ, 0xc0, !PT ;  /* 0x0000ffff08157812 */ /* 0x000fe400078ec0ff */
[----:B------:R-:W-:Y:S02]  /*51f0*/  LOP3.LUT R33, R18, 0xffff, RZ, 0xc0, !PT ;  /* 0x0000ffff12217812 */ /* 0x000fe400078ec0ff */
[----:B------:R-:W-:Y:S02]  /*5200*/  LOP3.LUT R26, R26, 0xffff, RZ, 0xc0, !PT ;  /* 0x0000ffff1a1a7812 */ /* 0x000fe400078ec0ff */
[----:B------:R-:W-:Y:S02]  /*5210*/  LOP3.LUT R29, R22, 0xffff, RZ, 0xc0, !PT ;  /* 0x0000ffff161d7812 */ /* 0x000fe400078ec0ff */
[----:B------:R-:W-:Y:S02]  /*5220*/  PRMT R9, R21, 0x3340, R0 ;  /* 0x0000334015097816 */ /* 0x000fe40000000000 */
[----:B------:R-:W-:-:S02]  /*5230*/  PRMT R8, R25, 0x3340, R36 ;  /* 0x0000334019087816 */ /* 0x000fc40000000024 */
[----:B------:R-:W-:Y:S02]  /*5240*/  F2FP.SATFINITE.E4M3.F32.PACK_AB_MERGE_C R53, R53, R14, RZ ;  /* 0x0000000e3535723e */ /* 0x000fe400048070ff */
[----:B------:R-:W-:Y:S02]  /*5250*/  PRMT R14, R33, 0x3340, R0 ;  /* 0x00003340210e7816 */ /* 0x000fe40000000000 */
[----:B------:R-:W-:Y:S02]  /*5260*/  PRMT R13, R26, 0x3340, R29 ;  /* 0x000033401a0d7816 */ /* 0x000fe4000000001d */
[----:B------:R-:W-:Y:S02]  /*5270*/  PRMT R15, R8, 0x5410, R9 ;  /* 0x00005410080f7816 */ /* 0x000fe40000000009 */
[----:B------:R-:W-:Y:S02]  /*5280*/  SHF.R.U32.HI R8, RZ, 0x8, R25 ;  /* 0x00000008ff087819 */ /* 0x000fe40000011619 */
[----:B------:R-:W-:-:S02]  /*5290*/  SHF.R.U32.HI R9, RZ, 0x8, R36 ;  /* 0x00000008ff097819 */ /* 0x000fc40000011624 */
[----:B------:R-:W-:Y:S02]  /*52a0*/  F2FP.SATFINITE.E4M3.F32.PACK_AB_MERGE_C R38, R71, R38, RZ ;  /* 0x000000264726723e */ /* 0x000fe400048070ff */
[----:B------:R-:W-:Y:S02]  /*52b0*/  F2FP.SATFINITE.E4M3.F32.PACK_AB_MERGE_C R34, R65, R34, RZ ;  /* 0x000000224122723e */ /* 0x000fe400048070ff */
[----:B------:R-:W-:Y:S02]  /*52c0*/  PRMT R18, R13, 0x5410, R14 ;  /* 0x000054100d127816 */ /* 0x000fe4000000000e */
[----:B------:R-:W-:Y:S02]  /*52d0*/  F2FP.SATFINITE.E4M3.F32.PACK_AB_MERGE_C R16, R51, R16, RZ ;  /* 0x000000103310723e */ /* 0x000fe400048070ff */
[----:B------:R-:W-:Y:S02]  /*52e0*/  SHF.R.U32.HI R13, RZ, 0x8, R26 ;  /* 0x00000008ff0d7819 */ /* 0x000fe4000001161a */
[----:B------:R-:W-:Y:S01]  /*52f0*/  SHF.R.U32.HI R14, RZ, 0x8, R29 ;  /* 0x00000008ff0e7819 */ /* 0x000fe2000001161d */
[----:B------:R-:W1:Y:S01]  /*5300*/  LDC R26, c[0x0][0x278] ;  /* 0x00009e00ff1a7b82 */ /* 0x000e620000000800 */
[----:B------:R-:W-:-:S02]  /*5310*/  F2FP.SATFINITE.E4M3.F32.PACK_AB_MERGE_C R32, R35, R32, RZ ;  /* 0x000000202320723e */ /* 0x000fc400048070ff */
[----:B------:R-:W-:Y:S02]  /*5320*/  LOP3.LUT R9, R9, 0xffff, RZ, 0xc0, !PT ;  /* 0x0000ffff09097812 */ /* 0x000fe400078ec0ff */
[----:B------:R-:W-:Y:S02]  /*5330*/  LOP3.LUT R8, R8, 0xffff, RZ, 0xc0, !PT ;  /* 0x0000ffff08087812 */ /* 0x000fe400078ec0ff */
[----:B------:R-:W-:Y:S02]  /*5340*/  LOP3.LUT R38, R38, 0xffff, RZ, 0xc0, !PT ;  /* 0x0000ffff26267812 */ /* 0x000fe400078ec0ff */
[----:B------:R-:W-:Y:S02]  /*5350*/  LOP3.LUT R19, R34, 0xffff, RZ, 0xc0, !PT ;  /* 0x0000ffff22137812 */ /* 0x000fe400078ec0ff */
[----:B------:R-:W-:Y:S02]  /*5360*/  LOP3.LUT R35, R16, 0xffff, RZ, 0xc0, !PT ;  /* 0x0000ffff10237812 */ /* 0x000fe400078ec0ff */
[----:B------:R-:W-:-:S02]  /*5370*/  LOP3.LUT R16, R14, 0xffff, RZ, 0xc0, !PT ;  /* 0x0000ffff0e107812 */ /* 0x000fc400078ec0ff */
[----:B------:R-:W-:Y:S02]  /*5380*/  LOP3.LUT R23, R32, 0xffff, RZ, 0xc0, !PT ;  /* 0x0000ffff20177812 */ /* 0x000fe400078ec0ff */
[----:B------:R-:W-:Y:S02]  /*5390*/  LOP3.LUT R13, R13, 0xffff, RZ, 0xc0, !PT ;  /* 0x0000ffff0d0d7812 */ /* 0x000fe400078ec0ff */
[----:B------:R-:W-:Y:S02]  /*53a0*/  PRMT R14, R8, 0x3340, R9 ;  /* 0x00003340080e7816 */ /* 0x000fe40000000009 */
[----:B------:R-:W-:Y:S02]  /*53b0*/  SHF.R.U32.HI R9, RZ, 0x8, R19 ;  /* 0x00000008ff097819 */ /* 0x000fe40000011613 */
[----:B------:R-:W-:Y:S02]  /*53c0*/  SHF.R.U32.HI R8, RZ, 0x8, R38 ;  /* 0x00000008ff087819 */ /* 0x000fe40000011626 */
[----:B------:R-:W-:-:S02]  /*53d0*/  F2FP.SATFINITE.E4M3.F32.PACK_AB_MERGE_C R24, R43, R24, RZ ;  /* 0x000000182b18723e */ /* 0x000fc400048070ff */
[----:B------:R-:W-:Y:S02]  /*53e0*/  F2FP.SATFINITE.E4M3.F32.PACK_AB_MERGE_C R20, R47, R20, RZ ;  /* 0x000000142f14723e */ /* 0x000fe400048070ff */
[----:B------:R-:W-:Y:S02]  /*53f0*/  PRMT R22, R23, 0x3340, R0 ;  /* 0x0000334017167816 */ /* 0x000fe40000000000 */
[----:B------:R-:W-:Y:S02]  /*5400*/  PRMT R17, R38, 0x3340, R19 ;  /* 0x0000334026117816 */ /* 0x000fe40000000013 */
[----:B------:R-:W-:Y:S02]  /*5410*/  PRMT R16, R13, 0x3340, R16 ;  /* 0x000033400d107816 */ /* 0x000fe40000000010 */
[----:B------:R-:W-:Y:S02]  /*5420*/  SHF.R.U32.HI R13, RZ, 0x8, R33 ;  /* 0x00000008ff0d7819 */ /* 0x000fe40000011621 */
[----:B------:R-:W-:-:S02]  /*5430*/  LOP3.LUT R9, R9, 0xffff, RZ, 0xc0, !PT ;  /* 0x0000ffff09097812 */ /* 0x000fc400078ec0ff */
[----:B------:R-:W-:Y:S02]  /*5440*/  LOP3.LUT R8, R8, 0xffff, RZ, 0xc0, !PT ;  /* 0x0000ffff08087812 */ /* 0x000fe400078ec0ff */
[----:B------:R-:W-:Y:S02]  /*5450*/  LOP3.LUT R24, R24, 0xffff, RZ, 0xc0, !PT ;  /* 0x0000ffff18187812 */ /* 0x000fe400078ec0ff */
[----:B------:R-:W-:Y:S02]  /*5460*/  LOP3.LUT R31, R20, 0xffff, RZ, 0xc0, !PT ;  /* 0x0000ffff141f7812 */ /* 0x000fe400078ec0ff */
[----:B------:R-:W-:Y:S02]  /*5470*/  F2FP.SATFINITE.E4M3.F32.PACK_AB_MERGE_C R55, R55, R12, RZ ;  /* 0x0000000c3737723e */ /* 0x000fe400048070ff */
[----:B------:R-:W-:Y:S02]  /*5480*/  PRMT R27, R17, 0x5410, R22 ;  /* 0x00005410111b7816 */ /* 0x000fe40000000016 */
[----:B------:R-:W-:-:S02]  /*5490*/  SHF.R.U32.HI R12, RZ, 0x8, R21 ;  /* 0x00000008ff0c7819 */ /* 0x000fc40000011615 */
[----:B------:R-:W-:Y:S02]  /*54a0*/  LOP3.LUT R13, R13, 0xffff, RZ, 0xc0, !PT ;  /* 0x0000ffff0d0d7812 */ /* 0x000fe400078ec0ff */
[----:B------:R-:W-:Y:S02]  /*54b0*/  PRMT R22, R8, 0x3340, R9 ;  /* 0x0000334008167816 */ /* 0x000fe40000000009 */
[----:B------:R-:W-:Y:S02]  /*54c0*/  SHF.R.U32.HI R19, RZ, 0x6, R0 ;  /* 0x00000006ff137819 */ /* 0x000fe40000011600 */
[----:B------:R-:W-:Y:S02]  /*54d0*/  SHF.R.U32.HI R9, RZ, 0x8, R31 ;  /* 0x00000008ff097819 */ /* 0x000fe4000001161f */
[----:B------:R-:W-:Y:S02]  /*54e0*/  SHF.R.U32.HI R8, RZ, 0x8, R24 ;  /* 0x00000008ff087819 */ /* 0x000fe40000011618 */
[----:B------:R-:W-:-:S02]  /*54f0*/  PRMT R20, R35, 0x3340, R0 ;  /* 0x0000334023147816 */ /* 0x000fc40000000000 */
[----:B------:R-:W-:Y:S02]  /*5500*/  PRMT R17, R24, 0x3340, R31 ;  /* 0x0000334018117816 */ /* 0x000fe4000000001f */
[----:B------:R-:W-:Y:S02]  /*5510*/  LOP3.LUT R12, R12, 0xffff, RZ, 0xc0, !PT ;  /* 0x0000ffff0c0c7812 */ /* 0x000fe400078ec0ff */
[----:B------:R-:W-:Y:S02]  /*5520*/  PRMT R21, R13, 0x3340, R0 ;  /* 0x000033400d157816 */ /* 0x000fe40000000000 */
[----:B------:R-:W-:Y:S02]  /*5530*/  F2FP.SATFINITE.E4M3.F32.PACK_AB_MERGE_C R30, R37, R30, RZ ;  /* 0x0000001e251e723e */ /* 0x000fe400048070ff */
[----:B------:R-:W-:Y:S02]  /*5540*/  SGXT.U32 R19, R19, 0x2 ;  /* 0x000000021313781a */ /* 0x000fe40000000000 */
[----:B------:R-:W-:-:S02]  /*5550*/  LOP3.LUT R13, R9, 0xffff, RZ, 0xc0, !PT ;  /* 0x0000ffff090d7812 */ /* 0x000fc400078ec0ff */
[----:B------:R-:W-:Y:S02]  /*5560*/  LOP3.LUT R24, R8, 0xffff, RZ, 0xc0, !PT ;  /* 0x0000ffff08187812 */ /* 0x000fe400078ec0ff */
[----:B------:R-:W-:Y:S02]  /*5570*/  PRMT R20, R17, 0x5410, R20 ;  /* 0x0000541011147816 */ /* 0x000fe40000000014 */
[----:B------:R-:W-:Y:S02]  /*5580*/  PRMT R17, R12, 0x3340, R1 ;  /* 0x000033400c117816 */ /* 0x000fe40000000001 */
[----:B------:R-:W-:Y:S02]  /*5590*/  SHF.R.U32.HI R12, RZ, 0x8, R23 ;  /* 0x00000008ff0c7819 */ /* 0x000fe40000011617 */
[----:B------:R-:W-:Y:S02]  /*55a0*/  LOP3.LUT R30, R30, 0xffff, RZ, 0xc0, !PT ;  /* 0x0000ffff1e1e7812 */ /* 0x000fe400078ec0ff */
[----:B------:R-:W-:Y:S01]  /*55b0*/  PRMT R24, R24, 0x3340, R13 ;  /* 0x0000334018187816 */ /* 0x000fe2000000000d */
[----:B-1----:R-:W-:Y:S01]  /*55c0*/  IMAD R13, R19, R26, RZ ;  /* 0x0000001a130d7224 */ /* 0x002fe200078e02ff */
[----:B------:R-:W-:-:S02]  /*55d0*/  LOP3.LUT R12, R12, 0xffff, RZ, 0xc0, !PT ;  /* 0x0000ffff0c0c7812 */ /* 0x000fc400078ec0ff */
[----:B------:R-:W-:Y:S01]  /*55e0*/  PRMT R8, R15, 0x4210, R30 ;  /* 0x000042100f087816 */ /* 0x000fe2000000001e */
[----:B------:R-:W-:Y:S01]  /*55f0*/  IMAD R15, R26, 0x4, R13 ;  /* 0x000000041a0f7824 */ /* 0x000fe200078e020d */
[----:B------:R-:W-:Y:S02]  /*5600*/  PRMT R23, R12, 0x3340, R1 ;  /* 0x000033400c177816 */ /* 0x000fe40000000001 */
[----:B------:R-:W-:Y:S02]  /*5610*/  SHF.R.U32.HI R12, RZ, 0x8, R35 ;  /* 0x00000008ff0c7819 */ /* 0x000fe40000011623 */
[----:B------:R-:W-:Y:S01]  /*5620*/  PRMT R19, R14, 0x5410, R17 ;  /* 0x000054100e137816 */ /* 0x000fe20000000011 */
[----:B------:R-:W-:Y:S01]  /*5630*/  IMAD R17, R26, 0x4, R15 ;  /* 0x000000041a117824 */ /* 0x000fe200078e020f */
[----:B------:R-:W-:Y:S02]  /*5640*/  LOP3.LUT R12, R12, 0xffff, RZ, 0xc0, !PT ;  /* 0x0000ffff0c0c7812 */ /* 0x000fe400078ec0ff */
[----:B------:R-:W-:Y:S01]  /*5650*/  PRMT R16, R16, 0x5410, R21 ;  /* 0x0000541010107816 */ /* 0x000fe20000000015 */
[----:B------:R-:W-:Y:S01]  /*5660*/  IMAD R21, R26, 0x8, R17 ;  /* 0x000000081a157824 */ /* 0x000fe200078e0211 */
[----:B------:R-:W-:-:S02]  /*5670*/  LOP3.LUT R53, R53, 0xffff, RZ, 0xc0, !PT ;  /* 0x0000ffff35357812 */ /* 0x000fc400078ec0ff */
[----:B------:R-:W-:Y:S01]  /*5680*/  PRMT R25, R12, 0x3340, R1 ;  /* 0x000033400c197816 */ /* 0x000fe20000000001 */
[----:B------:R-:W-:Y:S01]  /*5690*/  IMAD.MOV.U32 R12, RZ, RZ, 0x3dc6b27f ;  /* 0x3dc6b27fff0c7424 */ /* 0x000fe200078e00ff */
[----:B------:R-:W-:Y:S01]  /*56a0*/  PRMT R35, R22, 0x5410, R23 ;  /* 0x0000541016237816 */ /* 0x000fe20000000017 */
[----:B------:R-:W-:Y:S01]  /*56b0*/  IMAD R23, R26, 0x4, R21 ;  /* 0x000000041a177824 */ /* 0x000fe200078e0215 */
[----:B------:R-:W-:Y:S02]  /*56c0*/  PRMT R9, R18, 0x4210, R53 ;  /* 0x0000421012097816 */ /* 0x000fe40000000035 */
[----:B------:R-:W-:Y:S01]  /*56d0*/  PRMT R24, R24, 0x5410, R25 ;  /* 0x0000541018187816 */ /* 0x000fe20000000019 */
[C---:B------:R-:W-:Y:S01]  /*56e0*/  IMAD R25, R26.reuse, 0x4, R23 ;  /* 0x000000041a197824 */ /* 0x040fe200078e0217 */
[----:B------:R-:W-:Y:S01]  /*56f0*/  F2FP.SATFINITE.E4M3.F32.PACK_AB_MERGE_C R28, R39, R28, RZ ;  /* 0x0000001c271c723e */ /* 0x000fe200048070ff */
[----:B------:R1:W-:Y:S01]  /*5700*/  STS.64 [R5+UR42], R8 ;  /* 0x0000000805007988 */ /* 0x0003e20008000a2a */
[----:B------:R-:W-:Y:S01]  /*5710*/  LOP3.LUT R55, R55, 0xffff, RZ, 0xc0, !PT ;  /* 0x0000ffff37377812 */ /* 0x000fe200078ec0ff */
[----:B------:R-:W-:Y:S01]  /*5720*/  IMAD R29, R26, 0x8, R25 ;  /* 0x000000081a1d7824 */ /* 0x000fe200078e0219 */
[----:B------:R-:W-:-:S02]  /*5730*/  LOP3.LUT R28, R28, 0xffff, RZ, 0xc0, !PT ;  /* 0x0000ffff1c1c7812 */ /* 0x000fc400078ec0ff */
[----:B------:R-:W-:Y:S01]  /*5740*/  PRMT R52, R19, 0x5210, R30 ;  /* 0x0000521013347816 */ /* 0x000fe2000000001e */
[----:B------:R-:W-:Y:S01]  /*5750*/  IMAD R31, R26, 0x4, R29 ;  /* 0x000000041a1f7824 */ /* 0x000fe200078e021d */
[----:B------:R-:W-:Y:S02]  /*5760*/  PRMT R53, R16, 0x5210, R53 ;  /* 0x0000521010357816 */ /* 0x000fe40000000035 */
[----:B------:R-:W-:Y:S01]  /*5770*/  PRMT R19, R20, 0x4210, R55 ;  /* 0x0000421014137816 */ /* 0x000fe20000000037 */
[----:B------:R-:W-:Y:S01]  /*5780*/  IMAD R33, R26, 0x4, R31 ;  /* 0x000000041a217824 */ /* 0x000fe200078e021f */
[--C-:B------:R-:W-:Y:S01]  /*5790*/  PRMT R18, R27, 0x4210, R28.reuse ;  /* 0x000042101b127816 */ /* 0x100fe2000000001c */
[-C--:B-1----:R-:W-:Y:S01]  /*57a0*/  FFMA.FTZ R8, R7, R12.reuse, -0.16845393180847167969 ;  /* 0xbe2c7f3007087423 */ /* 0x082fe2000001000c */
[----:B------:R-:W-:Y:S01]  /*57b0*/  FFMA.FTZ R9, R10, R12, -0.16845393180847167969 ;  /* 0xbe2c7f300a097423 */ /* 0x000fe2000001000c */
[----:B------:R-:W-:Y:S01]  /*57c0*/  IMAD R37, R26, 0x8, R33 ;  /* 0x000000081a257824 */ /* 0x000fe200078e0221 */
[----:B------:R-:W-:Y:S01]  /*57d0*/  LOP3.LUT R12, R5, 0x8, RZ, 0x3c, !PT ;  /* 0x00000008050c7812 */ /* 0x000fe200078e3cff */
[----:B------:R-:W-:Y:S01]  /*57e0*/  FFMA.FTZ R8, R7, R8, 0.1716887056827545166 ;  /* 0x3e2fcf2a07087423 */ /* 0x000fe20000010008 */
[----:B------:R-:W-:Y:S01]  /*57f0*/  FFMA.FTZ R9, R10, R9, 0.1716887056827545166 ;  /* 0x3e2fcf2a0a097423 */ /* 0x000fe20000010009 */
[----:B------:R-:W-:Y:S01]  /*5800*/  IMAD R39, R26, 0x4, R37 ;  /* 0x000000041a277824 */ /* 0x000fe200078e0225 */
[----:B------:R-:W-:Y:S01]  /*5810*/  PRMT R54, R35, 0x5210, R28 ;  /* 0x0000521023367816 */ /* 0x000fe2000000001c */
[----:B------:R-:W-:Y:S01]  /*5820*/  FFMA.FTZ R8, R7, R8, -0.17900948226451873779 ;  /* 0xbe374e4307087423 */ /* 0x000fe20000010008 */
[----:B------:R-:W-:Y:S01]  /*5830*/  FFMA.FTZ R9, R10, R9, -0.17900948226451873779 ;  /* 0xbe374e430a097423 */ /* 0x000fe20000010009 */
[----:B------:R-:W-:Y:S01]  /*5840*/  PRMT R55, R24, 0x5210, R55 ;  /* 0x0000521018377816 */ /* 0x000fe20000000037 */
[----:B------:R-:W-:-:S02]  /*5850*/  IMAD R41, R26, 0x4, R39 ;  /* 0x000000041a297824 */ /* 0x000fc400078e0227 */
[C---:B------:R-:W-:Y:S01]  /*5860*/  FFMA.FTZ R8, R7.reuse, R8, 0.20512372255325317383 ;  /* 0x3e520bf407087423 */ /* 0x040fe20000010008 */
[----:B------:R-:W-:Y:S01]  /*5870*/  FFMA.FTZ R9, R10, R9, 0.20512372255325317383 ;  /* 0x3e520bf40a097423 */ /* 0x000fe20000010009 */
[----:B------:R1:W-:Y:S01]  /*5880*/  STS.64 [R5+UR42+0x200], R52 ;  /* 0x0002003405007988 */ /* 0x0003e20008000a2a */
[----:B------:R-:W-:Y:S02]  /*5890*/  IMAD R45, R26, 0x8, R41 ;  /* 0x000000081a2d7824 */ /* 0x000fe400078e0229 */
[C---:B------:R-:W-:Y:S01]  /*58a0*/  FFMA.FTZ R8, R7.reuse, R8, -0.24046532809734344482 ;  /* 0xbe763c8b07087423 */ /* 0x040fe20000010008 */
[----:B------:R-:W-:Y:S01]  /*58b0*/  FFMA.FTZ R9, R10, R9, -0.24046532809734344482 ;  /* 0xbe763c8b0a097423 */ /* 0x000fe20000010009 */
[----:B------:R-:W-:Y:S01]  /*58c0*/  STS.64 [R12+UR42+0x1000], R18 ;  /* 0x001000120c007988 */ /* 0x000fe20008000a2a */
[----:B------:R-:W-:Y:S02]  /*58d0*/  IMAD R47, R26, 0x4, R45 ;  /* 0x000000041a2f7824 */ /* 0x000fe400078e022d */
[----:B------:R-:W-:Y:S01]  /*58e0*/  FFMA.FTZ R8, R7, R8, 0.28857114911079406738 ;  /* 0x3e93bf9907087423 */ /* 0x000fe20000010008 */
[----:B------:R-:W-:Y:S01]  /*58f0*/  FFMA.FTZ R9, R10, R9, 0.28857114911079406738 ;  /* 0x3e93bf990a097423 */ /* 0x000fe20000010009 */
[----:B------:R2:W-:Y:S01]  /*5900*/  STS.64 [R12+UR42+0x1200], R54 ;  /* 0x001200360c007988 */ /* 0x0005e20008000a2a */
[----:B------:R-:W-:-:S02]  /*5910*/  IMAD R49, R26, 0x4, R47 ;  /* 0x000000041a317824 */ /* 0x000fc400078e022f */
[C---:B------:R-:W-:Y:S01]  /*5920*/  FFMA.FTZ R8, R7.reuse, R8, -0.36067417263984680176 ;  /* 0xbeb8aa4907087423 */ /* 0x040fe20000010008 */
[----:B------:R-:W-:Y:S01]  /*5930*/  FFMA.FTZ R9, R10, R9, -0.36067417263984680176 ;  /* 0xbeb8aa490a097423 */ /* 0x000fe20000010009 */
[----:B------:R-:W-:Y:S01]  /*5940*/  BAR.SYNC.DEFER_BLOCKING 0x0 ;  /* 0x0000000000007b1d */ /* 0x000fe20000010000 */
[----:B------:R-:W-:Y:S01]  /*5950*/  ISETP.GE.U32.AND P1, PT, R42, 0x7f800000, PT ;  /* 0x7f8000002a00780c */ /* 0x000fe20003f26070 */
[----:B------:R-:W-:Y:S01]  /*5960*/  FFMA.FTZ R8, R7, R8, 0.48089820146560668945 ;  /* 0x3ef6384a07087423 */ /* 0x000fe20000010008 */
[----:B-1----:R-:W-:Y:S02]  /*5970*/  IMAD R53, R26, 0x8, R49 ;  /* 0x000000081a357824 */ /* 0x002fe400078e0231 */
[----:B------:R-:W-:Y:S01]  /*5980*/  FFMA.FTZ R9, R10, R9, 0.48089820146560668945 ;  /* 0x3ef6384a0a097423 */ /* 0x000fe20000010009 */
[----:B------:R-:W-:Y:S01]  /*5990*/  ISETP.GE.U32.AND P2, PT, R79, 0x7f800000, PT ;  /* 0x7f8000004f00780c */ /* 0x000fe20003f46070 */
[----:B------:R-:W-:Y:S01]  /*59a0*/  FFMA.FTZ R8, R7, R8, -0.72134751081466674805 ;  /* 0xbf38aa3b07087423 */ /* 0x000fe20000010008 */
[----:B------:R-:W-:Y:S01]  /*59b0*/  LOP3.LUT R78, R3, 0x8, RZ, 0x3c, !PT ;  /* 0x00000008034e7812 */ /* 0x000fe200078e3cff */
[----:B--2---:R-:W-:-:S02]  /*59c0*/  IMAD R55, R26, 0x4, R53 ;  /* 0x000000041a377824 */ /* 0x004fc400078e0235 */
[----:B------:R-:W-:Y:S01]  /*59d0*/  FFMA.FTZ R9, R10, R9, -0.72134751081466674805 ;  /* 0xbf38aa3b0a097423 */ /* 0x000fe20000010009 */
[C---:B------:R-:W-:Y:S01]  /*59e0*/  FMUL R8, R7.reuse, R8 ;  /* 0x0000000807087220 */ /* 0x040fe20000400000 */
[----:B------:R-:W-:Y:S01]  /*59f0*/  LEA.HI R27, R0, 0x1c, RZ, 0x1a ;  /* 0x0000001c001b7811 */ /* 0x000fe200078fd0ff */
[----:B------:R-:W-:Y:S02]  /*5a00*/  IMAD R57, R26, 0x4, R55 ;  /* 0x000000041a397824 */ /* 0x000fe400078e0237 */
[----:B------:R-:W-:Y:S01]  /*5a10*/  FMUL R9, R10, R9 ;  /* 0x000000090a097220 */ /* 0x000fe20000400000 */
[C---:B------:R-:W-:Y:S01]  /*5a20*/  FMUL R8, R7.reuse, R8 ;  /* 0x0000000807087220 */ /* 0x040fe20000400000 */
[----:B------:R-:W-:Y:S01]  /*5a30*/  LEA.HI R19, R0, 0xc, RZ, 0x1a ;  /* 0x0000000c00137811 */ /* 0x000fe200078fd0ff */
[----:B------:R-:W-:Y:S02]  /*5a40*/  IMAD R61, R26, 0x8, R57 ;  /* 0x000000081a3d7824 */ /* 0x000fe400078e0239 */
[----:B------:R-:W-:Y:S01]  /*5a50*/  FMUL R9, R10, R9 ;  /* 0x000000090a097220 */ /* 0x000fe20000400000 */
[----:B------:R-:W-:Y:S01]  /*5a60*/  FFMA.FTZ R7, R7, 1.4426950216293334961, R8 ;  /* 0x3fb8aa3b07077823 */ /* 0x000fe20000010008 */
[----:B------:R-:W-:Y:S01]  /*5a70*/  @P2 IMAD.MOV.U32 R8, RZ, RZ, 0x7f800000 ;  /* 0x7f800000ff082424 */ /* 0x000fe200078e00ff */
[----:B------:R-:W-:Y:S01]  /*5a80*/  LEA.HI R35, R0, 0x2c, RZ, 0x1a ;  /* 0x0000002c00237811 */ /* 0x000fe200078fd0ff */
[----:B------:R-:W-:-:S02]  /*5a90*/  IMAD R63, R26, 0x4, R61 ;  /* 0x000000041a3f7824 */ /* 0x000fc400078e023d */
[----:B------:R-:W-:Y:S01]  /*5aa0*/  FADD R5, R6, R7 ;  /* 0x0000000706057221 */ /* 0x000fe20000000000 */
[----:B------:R-:W-:Y:S01]  /*5ab0*/  @P1 IMAD.MOV.U32 R6, RZ, RZ, 0x7f800000 ;  /* 0x7f800000ff061424 */ /* 0x000fe200078e00ff */
[----:B------:R-:W1:Y:S01]  /*5ac0*/  LDS.64 R76, [R3+UR42] ;  /* 0x0000002a034c7984 */ /* 0x000e620008000a00 */
[----:B------:R-:W-:Y:S01]  /*5ad0*/  IMAD R7, R2, UR5, RZ ;  /* 0x0000000502077c24 */ /* 0x000fe2000f8e02ff */
[----:B------:R-:W-:Y:S01]  /*5ae0*/  USHF.R.S32.HI UR5, URZ, 0x1f, UR4 ;  /* 0x0000001f3f057899 */ /* 0x000fe20008011404 */
[----:B------:R-:W-:Y:S01]  /*5af0*/  FFMA.FTZ R10, R10, 1.4426950216293334961, R9 ;  /* 0x3fb8aa3b0a0a7823 */ /* 0x000fe20000010009 */
[----:B------:R-:W2:Y:S01]  /*5b00*/  LDS.64 R84, [R78+UR42] ;  /* 0x0000002a4e547984 */ /* 0x000ea20008000a00 */
[----:B------:R-:W-:Y:S01]  /*5b10*/  @P1 FFMA.FTZ R5, R42, R6, +INF ;  /* 0x7f8000002a051423 */ /* 0x000fe20000010006 */
[----:B0-----:R-:W-:Y:S01]  /*5b20*/  IADD3 R68, P3, P4, R7, UR4, R68 ;  /* 0x0000000407447c10 */ /* 0x001fe2000fc7e044 */
[----:B------:R-:W-:Y:S01]  /*5b30*/  IMAD R65, R26, 0x4, R63 ;  /* 0x000000041a417824 */ /* 0x000fe200078e023f */
[----:B------:R-:W-:Y:S01]  /*5b40*/  SHF.R.S32.HI R6, RZ, 0x1f, R7 ;  /* 0x0000001fff067819 */ /* 0x000fe20000011407 */
[----:B------:R-:W-:Y:S01]  /*5b50*/  FADD R71, R11, R10 ;  /* 0x0000000a0b477221 */ /* 0x000fe20000000000 */
[----:B------:R-:W-:Y:S01]  /*5b60*/  LEA.HI R7, R0, 0x7c, RZ, 0x1a ;  /* 0x0000007c00077811 */ /* 0x000fe200078fd0ff */
[----:B------:R-:W-:Y:S01]  /*5b70*/  @P2 FFMA.FTZ R71, R79, R8, +INF ;  /* 0x7f8000004f472423 */ /* 0x000fe20000010008 */
[----:B------:R-:W-:Y:S01]  /*5b80*/  IADD3.X R80, R6, UR5, R69, P3, P4 ;  /* 0x0000000506507c10 */ /* 0x000fe20009fe8445 */
[----:B------:R-:W-:Y:S01]  /*5b90*/  IMAD R69, R26, 0x8, R65 ;  /* 0x000000081a457824 */ /* 0x000fe200078e0241 */
[----:B------:R-:W-:Y:S01]  /*5ba0*/  IADD3 R6, P2, R13, R68, RZ ;  /* 0x000000440d067210 */ /* 0x000fe20007f5e0ff */
[-C--:B------:R-:W-:Y:S01]  /*5bb0*/  IMAD R74, R7, R26.reuse, RZ ;  /* 0x0000001a074a7224 */ /* 0x080fe200078e02ff */
[C---:B------:R-:W-:Y:S01]  /*5bc0*/  LEA.HI R43, R0.reuse, 0x3c, RZ, 0x1a ;  /* 0x0000003c002b7811 */ /* 0x040fe200078fd0ff */
[-C--:B------:R-:W-:Y:S01]  /*5bd0*/  IMAD R27, R27, R26.reuse, RZ ;  /* 0x0000001a1b1b7224 */ /* 0x080fe200078e02ff */
[----:B------:R-:W-:Y:S01]  /*5be0*/  LEA.HI R51, R0, 0x4c, RZ, 0x1a ;  /* 0x0000004c00337811 */ /* 0x000fe200078fd0ff */
[----:B------:R-:W-:Y:S01]  /*5bf0*/  IMAD R72, R26, 0x4, R69 ;  /* 0x000000041a487824 */ /* 0x000fe200078e0245 */
[C---:B------:R-:W-:Y:S01]  /*5c00*/  LEA.HI R59, R0.reuse, 0x5c, RZ, 0x1a ;  /* 0x0000005c003b7811 */ /* 0x040fe200078fd0ff */
[----:B------:R-:W-:Y:S01]  /*5c10*/  LDS.64 R82, [R3+UR42+0x400] ;  /* 0x0004002a03527984 */ /* 0x000fe20008000a00 */
[----:B------:R-:W-:Y:S01]  /*5c20*/  LEA.HI R67, R0, 0x6c, RZ, 0x1a ;  /* 0x0000006c00437811 */ /* 0x000fe200078fd0ff */
[----:B------:R-:W-:Y:S01]  /*5c30*/  IMAD R19, R19, R26, RZ ;  /* 0x0000001a13137224 */ /* 0x000fe200078e02ff */
[----:B------:R-:W-:Y:S01]  /*5c40*/  IADD3 R10, P3, R17, R68, RZ ;  /* 0x00000044110a7210 */ /* 0x000fe20007f7e0ff */
[----:B------:R-:W0:Y:S01]  /*5c50*/  LDS.64 R92, [R78+UR42+0x400] ;  /* 0x0004002a4e5c7984 */ /* 0x000e220008000a00 */
[----:B------:R-:W-:Y:S01]  /*5c60*/  LEA.HI.X.SX32 R7, R13, R80, 0x1, P2 ;  /* 0x000000500d077211 */ /* 0x000fe200010f0eff */
[----:B------:R-:W-:Y:S01]  /*5c70*/  IMAD R35, R35, R26, RZ ;  /* 0x0000001a23237224 */ /* 0x000fe200078e02ff */
[----:B------:R-:W-:Y:S01]  /*5c80*/  IADD3 R16, P2, R23, R68, RZ ;  /* 0x0000004417107210 */ /* 0x000fe20007f5e0ff */
[----:B------:R-:W-:Y:S01]  /*5c90*/  IMAD R43, R43, R26, RZ ;  /* 0x0000001a2b2b7224 */ /* 0x000fe200078e02ff */
[----:B------:R-:W-:Y:S01]  /*5ca0*/  IADD3 R8, P4, R15, R68, RZ ;  /* 0x000000440f087210 */ /* 0x000fe20007f9e0ff */
[----:B------:R-:W-:Y:S01]  /*5cb0*/  IMAD R51, R51, R26, RZ ;  /* 0x0000001a33337224 */ /* 0x000fe200078e02ff */
[----:B------:R-:W-:Y:S01]  /*5cc0*/  IADD3 R14, P5, R21, R68, RZ ;  /* 0x00000044150e7210 */ /* 0x000fe20007fbe0ff */
[----:B------:R-:W-:Y:S01]  /*5cd0*/  IMAD R59, R59, R26, RZ ;  /* 0x0000001a3b3b7224 */ /* 0x000fe200078e02ff */
[----:B------:R-:W-:Y:S01]  /*5ce0*/  LEA.HI.X.SX32 R11, R17, R80, 0x1, P3 ;  /* 0x00000050110b7211 */ /* 0x000fe200018f0eff */
[----:B------:R-:W-:Y:S01]  /*5cf0*/  IMAD R67, R67, R26, RZ ;  /* 0x0000001a43437224 */ /* 0x000fe200078e02ff */
[----:B------:R-:W-:Y:S01]  /*5d00*/  IADD3 R20, P3, R27, R68, RZ ;  /* 0x000000441b147210 */ /* 0x000fe20007f7e0ff */
[----:B------:R-:W-:Y:S01]  /*5d10*/  IMAD R73, R26, 0x4, R72 ;  /* 0x000000041a497824 */ /* 0x000fe200078e0248 */
[----:B------:R-:W-:Y:S01]  /*5d20*/  LEA.HI.X.SX32 R17, R23, R80, 0x1, P2 ;  /* 0x0000005017117211 */ /* 0x000fe200010f0eff */
[----:B------:R-:W-:Y:S01]  /*5d30*/  ULDC UR4, c[0x0][0x27c] ;  /* 0x00009f0000047ab9 */ /* 0x000fe20000000800 */
[-C--:B------:R-:W-:Y:S01]  /*5d40*/  IADD3 R26, P2, R33, R68.reuse, RZ ;  /* 0x00000044211a7210 */ /* 0x080fe20007f5e0ff */
[----:B------:R-:W-:Y:S01]  /*5d50*/  UIMAD UR4, UR43, UR4, URZ ;  /* 0x000000042b0472a4 */ /* 0x000fe2000f8e023f */
[----:B------:R-:W-:-:S02]  /*5d60*/  IADD3 R12, P6, R19, R68, RZ ;  /* 0x00000044130c7210 */ /* 0x000fc40007fde0ff */
[----:B------:R-:W-:Y:S01]  /*5d70*/  LEA.HI.X.SX32 R9, R15, R80, 0x1, P4 ;  /* 0x000000500f097211 */ /* 0x000fe200020f0eff */
[----:B------:R-:W-:Y:S01]  /*5d80*/  USHF.L.U32 UR6, UR4, 0x2, URZ ;  /* 0x0000000204067899 */ /* 0x000fe2000800063f */
[----:B------:R-:W-:Y:S01]  /*5d90*/  IADD3 R18, P4, R25, R68, RZ ;  /* 0x0000004419127210 */ /* 0x000fe20007f9e0ff */
[----:B------:R-:W-:Y:S01]  /*5da0*/  UIMAD.WIDE UR4, UR4, 0x4, URZ ;  /* 0x00000004040478a5 */ /* 0x000fe2000f8e023f */
[----:B------:R-:W-:Y:S02]  /*5db0*/  LEA.HI.X.SX32 R15, R21, R80, 0x1, P5 ;  /* 0x00000050150f7211 */ /* 0x000fe400028f0eff */
[----:B------:R-:W-:Y:S02]  /*5dc0*/  IADD3 R24, P5, R31, R68, RZ ;  /* 0x000000441f187210 */ /* 0x000fe40007fbe0ff */
[----:B------:R-:W-:Y:S02]  /*5dd0*/  LEA.HI.X.SX32 R21, R27, R80, 0x1, P3 ;  /* 0x000000501b157211 */ /* 0x000fe400018f0eff */
[----:B------:R-:W-:-:S02]  /*5de0*/  IADD3 R30, P3, R37, R68, RZ ;  /* 0x00000044251e7210 */ /* 0x000fc40007f7e0ff */
[-C--:B------:R-:W-:Y:S02]  /*5df0*/  LEA.HI.X.SX32 R27, R33, R80.reuse, 0x1, P2 ;  /* 0x00000050211b7211 */ /* 0x080fe400010f0eff */
[----:B------:R-:W-:Y:S02]  /*5e00*/  LEA.HI.X.SX32 R13, R19, R80, 0x1, P6 ;  /* 0x00000050130d7211 */ /* 0x000fe400030f0eff */
[-C--:B------:R-:W-:Y:S02]  /*5e10*/  IADD3 R36, P2, R43, R68.reuse, RZ ;  /* 0x000000442b247210 */ /* 0x080fe40007f5e0ff */
[----:B------:R-:W-:Y:S02]  /*5e20*/  IADD3 R22, P6, R29, R68, RZ ;  /* 0x000000441d167210 */ /* 0x000fe40007fde0ff */
[----:B------:R-:W-:Y:S02]  /*5e30*/  LEA.HI.X.SX32 R19, R25, R80, 0x1, P4 ;  /* 0x0000005019137211 */ /* 0x000fe400020f0eff */
[----:B------:R-:W-:-:S02]  /*5e40*/  IADD3 R28, P4, R35, R68, RZ ;  /* 0x00000044231c7210 */ /* 0x000fc40007f9e0ff */
[----:B------:R-:W-:Y:S02]  /*5e50*/  LEA.HI.X.SX32 R25, R31, R80, 0x1, P5 ;  /* 0x000000501f197211 */ /* 0x000fe400028f0eff */
[----:B------:R-:W-:Y:S02]  /*5e60*/  IADD3 R34, P5, R41, R68, RZ ;  /* 0x0000004429227210 */ /* 0x000fe40007fbe0ff */
[----:B------:R-:W-:Y:S02]  /*5e70*/  LEA.HI.X.SX32 R31, R37, R80, 0x1, P3 ;  /* 0x00000050251f7211 */ /* 0x000fe400018f0eff */
[----:B------:R-:W-:Y:S02]  /*5e80*/  IADD3 R40, P3, R47, R68, RZ ;  /* 0x000000442f287210 */ /* 0x000fe40007f7e0ff */
[-C--:B------:R-:W-:Y:S02]  /*5e90*/  LEA.HI.X.SX32 R37, R43, R80.reuse, 0x1, P2 ;  /* 0x000000502b257211 */ /* 0x080fe400010f0eff */
[----:B------:R-:W-:-:S02]  /*5ea0*/  LEA.HI.X.SX32 R23, R29, R80, 0x1, P6 ;  /* 0x000000501d177211 */ /* 0x000fc400030f0eff */
[-C--:B------:R-:W-:Y:S02]  /*5eb0*/  IADD3 R46, P2, R53, R68.reuse, RZ ;  /* 0x00000044352e7210 */ /* 0x080fe40007f5e0ff */
[----:B------:R-:W-:Y:S02]  /*5ec0*/  IADD3 R32, P6, R39, R68, RZ ;  /* 0x0000004427207210 */ /* 0x000fe40007fde0ff */
[----:B------:R-:W-:Y:S02]  /*5ed0*/  LEA.HI.X.SX32 R29, R35, R80, 0x1, P4 ;  /* 0x00000050231d7211 */ /* 0x000fe400020f0eff */
[----:B------:R-:W-:Y:S02]  /*5ee0*/  IADD3 R38, P4, R45, R68, RZ ;  /* 0x000000442d267210 */ /* 0x000fe40007f9e0ff */
[----:B------:R-:W-:Y:S02]  /*5ef0*/  LEA.HI.X.SX32 R35, R41, R80, 0x1, P5 ;  /* 0x0000005029237211 */ /* 0x000fe400028f0eff */
[----:B------:R-:W-:-:S02]  /*5f00*/  IADD3 R44, P5, R51, R68, RZ ;  /* 0x00000044332c7210 */ /* 0x000fc40007fbe0ff */
[----:B------:R-:W-:Y:S02]  /*5f10*/  LEA.HI.X.SX32 R41, R47, R80, 0x1, P3 ;  /* 0x000000502f297211 */ /* 0x000fe400018f0eff */
[----:B------:R-:W-:Y:S02]  /*5f20*/  IADD3 R50, P3, R57, R68, RZ ;  /* 0x0000004439327210 */ /* 0x000fe40007f7e0ff */
[-C--:B------:R-:W-:Y:S02]  /*5f30*/  LEA.HI.X.SX32 R47, R53, R80.reuse, 0x1, P2 ;  /* 0x00000050352f7211 */ /* 0x080fe400010f0eff */
[----:B------:R-:W-:Y:S02]  /*5f40*/  FSETP.NEU.AND P0, PT, R42, RZ, PT ;  /* 0x000000ff2a00720b */ /* 0x000fe40003f0d000 */
[----:B------:R-:W-:Y:S02]  /*5f50*/  LEA.HI.X.SX32 R33, R39, R80, 0x1, P6 ;  /* 0x0000005027217211 */ /* 0x000fe400030f0eff */
[----:B------:R-:W-:-:S02]  /*5f60*/  IADD3 R56, P2, R63, R68, RZ ;  /* 0x000000443f387210 */ /* 0x000fc40007f5e0ff */
[----:B------:R-:W-:Y:S02]  /*5f70*/  IADD3 R42, P6, R49, R68, RZ ;  /* 0x00000044312a7210 */ /* 0x000fe40007fde0ff */
[----:B------:R-:W-:Y:S02]  /*5f80*/  LEA.HI.X.SX32 R39, R45, R80, 0x1, P4 ;  /* 0x000000502d277211 */ /* 0x000fe400020f0eff */
[----:B------:R-:W-:Y:S02]  /*5f90*/  IADD3 R48, P4, R55, R68, RZ ;  /* 0x0000004437307210 */ /* 0x000fe40007f9e0ff */
[----:B------:R-:W-:Y:S02]  /*5fa0*/  LEA.HI.X.SX32 R45, R51, R80, 0x1, P5 ;  /* 0x00000050332d7211 */ /* 0x000fe400028f0eff */
[----:B------:R-:W-:Y:S02]  /*5fb0*/  IADD3 R54, P5, R61, R68, RZ ;  /* 0x000000443d367210 */ /* 0x000fe40007fbe0ff */
[----:B------:R-:W-:-:S02]  /*5fc0*/  LEA.HI.X.SX32 R51, R57, R80, 0x1, P3 ;  /* 0x0000005039337211 */ /* 0x000fc400018f0eff */
[----:B------:R-:W-:Y:S02]  /*5fd0*/  IADD3 R60, P3, R67, R68, RZ ;  /* 0x00000044433c7210 */ /* 0x000fe40007f7e0ff */
[-C--:B------:R-:W-:Y:S02]  /*5fe0*/  LEA.HI.X.SX32 R57, R63, R80.reuse, 0x1, P2 ;  /* 0x000000503f397211 */ /* 0x080fe400010f0eff */
[----:B-1----:R-:W-:Y:S02]  /*5ff0*/  PRMT R81, R76, 0x7770, RZ ;  /* 0x000077704c517816 */ /* 0x002fe400000000ff */
[----:B------:R-:W-:Y:S02]  /*6000*/  FSETP.NEU.AND P1, PT, R79, RZ, PT ;  /* 0x000000ff4f00720b */ /* 0x000fe40003f2d000 */
[----:B------:R-:W-:Y:S01]  /*6010*/  LEA.HI.X.SX32 R43, R49, R80, 0x1, P6 ;  /* 0x00000050312b7211 */ /* 0x000fe200030f0eff */
[----:B------:R1:W-:Y:S01]  /*6020*/  STG.E.U8 desc[UR44][R6.64], R81 ;  /* 0x0000005106007986 */ /* 0x0003e2000c10112c */
[----:B------:R-:W-:-:S02]  /*6030*/  IADD3 R66, P2, R73, R68, RZ ;  /* 0x0000004449427210 */ /* 0x000fc40007f5e0ff */
[----:B--2---:R-:W-:Y:S02]  /*6040*/  PRMT R91, R84, 0x7770, RZ ;  /* 0x00007770545b7816 */ /* 0x004fe400000000ff */
[-C--:B------:R-:W-:Y:S02]  /*6050*/  LEA.HI.X.SX32 R49, R55, R80.reuse, 0x1, P4 ;  /* 0x0000005037317211 */ /* 0x080fe400020f0eff */
[----:B------:R-:W-:Y:S01]  /*6060*/  PRMT R79, R76, 0x7771, RZ ;  /* 0x000077714c4f7816 */ /* 0x000fe200000000ff */
[----:B------:R2:W-:Y:S01]  /*6070*/  STG.E.U8 desc[UR44][R8.64], R91 ;  /* 0x0000005b08007986 */ /* 0x0005e2000c10112c */
[-C--:B------:R-:W-:Y:S02]  /*6080*/  LEA.HI.X.SX32 R55, R61, R80.reuse, 0x1, P5 ;  /* 0x000000503d377211 */ /* 0x080fe400028f0eff */
[----:B------:R-:W-:Y:S01]  /*6090*/  PRMT R89, R84, 0x7771, RZ ;  /* 0x0000777154597816 */ /* 0x000fe200000000ff */
[----:B------:R3:W-:Y:S01]  /*60a0*/  STG.E.U8 desc[UR44][R10.64], R79 ;  /* 0x0000004f0a007986 */ /* 0x0007e2000c10112c */
[----:B------:R-:W-:-:S02]  /*60b0*/  LEA.HI.X.SX32 R61, R67, R80, 0x1, P3 ;  /* 0x00000050433d7211 */ /* 0x000fc400018f0eff */
[----:B------:R-:W-:Y:S01]  /*60c0*/  PRMT R75, R76, 0x7772, RZ ;  /* 0x000077724c4b7816 */ /* 0x000fe200000000ff */
[----:B------:R4:W-:Y:S01]  /*60d0*/  STG.E.U8 desc[UR44][R12.64], R89 ;  /* 0x000000590c007986 */ /* 0x0009e2000c10112c */
[----:B------:R-:W-:Y:S02]  /*60e0*/  LEA.HI.X.SX32 R67, R73, R80, 0x1, P2 ;  /* 0x0000005049437211 */ /* 0x000fe400010f0eff */
[----:B------:R-:W-:Y:S01]  /*60f0*/  PRMT R87, R84, 0x7772, RZ ;  /* 0x0000777254577816 */ /* 0x000fe200000000ff */
[----:B------:R0:W-:Y:S01]  /*6100*/  STG.E.U8 desc[UR44][R14.64], R75 ;  /* 0x0000004b0e007986 */ /* 0x0001e2000c10112c */
[----:B------:R-:W-:Y:S02]  /*6110*/  PRMT R73, R76, 0x7773, RZ ;  /* 0x000077734c497816 */ /* 0x000fe400000000ff */
[----:B-1----:R-:W-:Y:S01]  /*6120*/  PRMT R81, R84, 0x7773, RZ ;  /* 0x0000777354517816 */ /* 0x002fe200000000ff */
[----:B------:R-:W-:Y:S01]  /*6130*/  STG.E.U8 desc[UR44][R16.64], R87 ;  /* 0x0000005710007986 */ /* 0x000fe2000c10112c */
[----:B--2---:R-:W-:-:S02]  /*6140*/  PRMT R9, R77, 0x7770, RZ ;  /* 0x000077704d097816 */ /* 0x004fc400000000ff */
[----:B---3--:R-:W-:Y:S01]  /*6150*/  PRMT R79, R85, 0x7770, RZ ;  /* 0x00007770554f7816 */ /* 0x008fe200000000ff */
[----:B------:R1:W-:Y:S01]  /*6160*/  STG.E.U8 desc[UR44][R18.64], R73 ;  /* 0x0000004912007986 */ /* 0x0003e2000c10112c */
[----:B------:R-:W-:Y:S02]  /*6170*/  PRMT R7, R77, 0x7771, RZ ;  /* 0x000077714d077816 */ /* 0x000fe400000000ff */
[----:B----4-:R-:W-:Y:S01]  /*6180*/  PRMT R13, R85, 0x7771, RZ ;  /* 0x00007771550d7816 */ /* 0x010fe200000000ff */
[----:B------:R-:W-:Y:S01]  /*6190*/  STG.E.U8 desc[UR44][R20.64], R81 ;  /* 0x0000005114007986 */ /* 0x000fe2000c10112c */
[----:B------:R-:W-:Y:S02]  /*61a0*/  PRMT R3, R77, 0x7772, RZ ;  /* 0x000077724d037816 */ /* 0x000fe400000000ff */
[----:B------:R-:W-:Y:S01]  /*61b0*/  PRMT R11, R85, 0x7772, RZ ;  /* 0x00007772550b7816 */ /* 0x000fe200000000ff */
[----:B------:R2:W-:Y:S01]  /*61c0*/  STG.E.U8 desc[UR44][R22.64], R9 ;  /* 0x0000000916007986 */ /* 0x0005e2000c10112c */
[----:B------:R-:W-:-:S02]  /*61d0*/  PRMT R77, R77, 0x7773, RZ ;  /* 0x000077734d4d7816 */ /* 0x000fc400000000ff */
[----:B------:R-:W-:Y:S01]  /*61e0*/  PRMT R85, R85, 0x7773, RZ ;  /* 0x0000777355557816 */ /* 0x000fe200000000ff */
[----:B------:R-:W-:Y:S01]  /*61f0*/  STG.E.U8 desc[UR44][R24.64], R79 ;  /* 0x0000004f18007986 */ /* 0x000fe2000c10112c */
[C---:B0-----:R-:W-:Y:S02]  /*6200*/  PRMT R15, R92.reuse, 0x7770, RZ ;  /* 0x000077705c0f7816 */ /* 0x041fe400000000ff */
[-C--:B------:R-:W-:Y:S01]  /*6210*/  IADD3 R52, P6, R59, R68.reuse, RZ ;  /* 0x000000443b347210 */ /* 0x080fe20007fde0ff */
[----:B------:R0:W-:Y:S01]  /*6220*/  STG.E.U8 desc[UR44][R26.64], R7 ;  /* 0x000000071a007986 */ /* 0x0001e2000c10112c */
[----:B-1----:R-:W-:Y:S02]  /*6230*/  PRMT R19, R92, 0x7772, RZ ;  /* 0x000077725c137816 */ /* 0x002fe400000000ff */
[----:B------:R-:W-:Y:S01]  /*6240*/  IADD3 R58, P4, R65, R68, RZ ;  /* 0x00000044413a7210 */ /* 0x000fe20007f9e0ff */
[----:B------:R1:W-:Y:S01]  /*6250*/  STG.E.U8 desc[UR44][R28.64], R13 ;  /* 0x0000000d1c007986 */ /* 0x0003e2000c10112c */
[----:B--2---:R-:W-:-:S02]  /*6260*/  PRMT R9, R82, 0x7770, RZ ;  /* 0x0000777052097816 */ /* 0x004fc400000000ff */
[----:B------:R-:W-:Y:S01]  /*6270*/  LEA.HI.X.SX32 R53, R59, R80, 0x1, P6 ;  /* 0x000000503b357211 */ /* 0x000fe200030f0eff */
[----:B------:R2:W-:Y:S01]  /*6280*/  STG.E.U8 desc[UR44][R30.64], R3 ;  /* 0x000000031e007986 */ /* 0x0005e2000c10112c */
[----:B------:R-:W-:Y:S02]  /*6290*/  PRMT R17, R92, 0x7773, RZ ;  /* 0x000077735c117816 */ /* 0x000fe400000000ff */
[-C--:B------:R-:W-:Y:S01]  /*62a0*/  IADD3 R62, P6, R69, R68.reuse, RZ ;  /* 0x00000044453e7210 */ /* 0x080fe20007fde0ff */
[----:B------:R3:W-:Y:S01]  /*62b0*/  STG.E.U8 desc[UR44][R32.64], R11 ;  /* 0x0000000b20007986 */ /* 0x0007e2000c10112c */
[----:B0-----:R-:W-:Y:S02]  /*62c0*/  PRMT R7, R82, 0x7771, RZ ;  /* 0x0000777152077816 */ /* 0x001fe400000000ff */
[----:B------:R-:W-:Y:S01]  /*62d0*/  IADD3 R64, P5, R72, R68, RZ ;  /* 0x0000004448407210 */ /* 0x000fe20007fbe0ff */
[----:B------:R-:W-:Y:S01]  /*62e0*/  STG.E.U8 desc[UR44][R34.64], R77 ;  /* 0x0000004d22007986 */ /* 0x000fe2000c10112c */
[----:B-1----:R-:W-:-:S02]  /*62f0*/  PRMT R13, R92, 0x7771, RZ ;  /* 0x000077715c0d7816 */ /* 0x002fc400000000ff */
[----:B------:R-:W-:Y:S01]  /*6300*/  LEA.HI.X.SX32 R59, R65, R80, 0x1, P4 ;  /* 0x00000050413b7211 */ /* 0x000fe200020f0eff */
[----:B------:R-:W-:Y:S01]  /*6310*/  STG.E.U8 desc[UR44][R36.64], R85 ;  /* 0x0000005524007986 */ /* 0x000fe2000c10112c */
[----:B--2---:R-:W-:Y:S02]  /*6320*/  PRMT R3, R82, 0x7772, RZ ;  /* 0x0000777252037816 */ /* 0x004fe400000000ff */
[----:B------:R-:W-:Y:S01]  /*6330*/  IADD3 R68, P4, R74, R68, RZ ;  /* 0x000000444a447210 */ /* 0x000fe20007f9e0ff */
[----:B------:R0:W-:Y:S01]  /*6340*/  STG.E.U8 desc[UR44][R38.64], R9 ;  /* 0x0000000926007986 */ /* 0x0001e2000c10112c */
[----:B---3--:R-:W-:Y:S02]  /*6350*/  PRMT R11, R82, 0x7773, RZ ;  /* 0x00007773520b7816 */ /* 0x008fe400000000ff */
[-C--:B------:R-:W-:Y:S01]  /*6360*/  LEA.HI.X.SX32 R63, R69, R80.reuse, 0x1, P6 ;  /* 0x00000050453f7211 */ /* 0x080fe200030f0eff */
[----:B------:R1:W-:Y:S01]  /*6370*/  STG.E.U8 desc[UR44][R40.64], R15 ;  /* 0x0000000f28007986 */ /* 0x0003e2000c10112c */
[----:B------:R-:W-:-:S02]  /*6380*/  LEA.HI.X.SX32 R65, R72, R80, 0x1, P5 ;  /* 0x0000005048417211 */ /* 0x000fc400028f0eff */
[----:B------:R-:W-:Y:S01]  /*6390*/  LEA.HI.X.SX32 R69, R74, R80, 0x1, P4 ;  /* 0x000000504a457211 */ /* 0x000fe200020f0eff */
[----:B------:R2:W-:Y:S01]  /*63a0*/  STG.E.U8 desc[UR44][R42.64], R7 ;  /* 0x000000072a007986 */ /* 0x0005e2000c10112c */
[C---:B------:R-:W-:Y:S01]  /*63b0*/  LOP3.LUT P2, RZ, R0.reuse, 0xc0, RZ, 0xc0, !PT ;  /* 0x000000c000ff7812 */ /* 0x040fe2000784c0ff */
[----:B------:R-:W-:Y:S01]  /*63c0*/  IMAD.SHL.U32 R0, R0, 0x2, RZ ;  /* 0x0000000200007824 */ /* 0x000fe200078e00ff */
[----:B------:R-:W-:Y:S01]  /*63d0*/  FSEL R5, R5, -INF , P0 ;  /* 0xff80000005057808 */ /* 0x000fe20000000000 */
[----:B------:R3:W-:Y:S01]  /*63e0*/  STG.E.U8 desc[UR44][R44.64], R13 ;  /* 0x0000000d2c007986 */ /* 0x0007e2000c10112c */
[----:B0-----:R-:W-:Y:S02]  /*63f0*/  PRMT R9, R83, 0x7770, RZ ;  /* 0x0000777053097816 */ /* 0x001fe400000000ff */
[----:B------:R-:W-:Y:S01]  /*6400*/  FSEL R6, R71, -INF , P1 ;  /* 0xff80000047067808 */ /* 0x000fe20000800000 */
[----:B------:R0:W-:Y:S01]  /*6410*/  STG.E.U8 desc[UR44][R46.64], R3 ;  /* 0x000000032e007986 */ /* 0x0001e2000c10112c */
[----:B-1----:R-:W-:Y:S01]  /*6420*/  PRMT R15, R93, 0x7770, RZ ;  /* 0x000077705d0f7816 */ /* 0x002fe200000000ff */
[----:B------:R-:W-:Y:S01]  /*6430*/  FFMA R70, R5, 0.69314718246459960938, R70 ;  /* 0x3f31721805467823 */ /* 0x000fe20000000046 */
[----:B------:R-:W-:Y:S01]  /*6440*/  LOP3.LUT R5, R0, 0xf8, RZ, 0xc0, !PT ;  /* 0x000000f800057812 */ /* 0x000fe200078ec0ff */
[----:B------:R1:W-:Y:S01]  /*6450*/  STG.E.U8 desc[UR44][R48.64], R19 ;  /* 0x0000001330007986 */ /* 0x0003e2000c10112c */
[----:B--2---:R-:W-:Y:S01]  /*6460*/  PRMT R7, R83, 0x7771, RZ ;  /* 0x0000777153077816 */ /* 0x004fe200000000ff */
[----:B------:R-:W-:Y:S01]  /*6470*/  FFMA R71, R6, 0.69314718246459960938, R159 ;  /* 0x3f31721806477823 */ /* 0x000fe2000000009f */
[----:B------:R-:W-:Y:S01]  /*6480*/  IMAD.HI R0, R2, 0x4, RZ ;  /* 0x0000000402007827 */ /* 0x000fe200078e02ff */
[----:B------:R2:W-:Y:S01]  /*6490*/  STG.E.U8 desc[UR44][R50.64], R11 ;  /* 0x0000000b32007986 */ /* 0x0005e2000c10112c */
[----:B---3--:R-:W-:-:S03]  /*64a0*/  PRMT R13, R93, 0x7771, RZ ;  /* 0x000077715d0d7816 */ /* 0x008fc600000000ff */
[----:B------:R-:W-:Y:S01]  /*64b0*/  STG.E.U8 desc[UR44][R52.64], R17 ;  /* 0x0000001134007986 */ /* 0x000fe2000c10112c */
[C---:B0-----:R-:W-:Y:S02]  /*64c0*/  PRMT R3, R83.reuse, 0x7772, RZ ;  /* 0x0000777253037816 */ /* 0x041fe400000000ff */
[----:B------:R-:W-:Y:S01]  /*64d0*/  PRMT R83, R83, 0x7773, RZ ;  /* 0x0000777353537816 */ /* 0x000fe200000000ff */
[----:B------:R-:W-:Y:S01]  /*64e0*/  STG.E.U8 desc[UR44][R54.64], R9 ;  /* 0x0000000936007986 */ /* 0x000fe2000c10112c */
[----:B-1----:R-:W0:Y:S01]  /*64f0*/  LDC.64 R18, c[0x0][0x230] ;  /* 0x00008c00ff127b82 */ /* 0x002e220000000a00 */
[C---:B--2---:R-:W-:Y:S02]  /*6500*/  PRMT R11, R93.reuse, 0x7772, RZ ;  /* 0x000077725d0b7816 */ /* 0x044fe400000000ff */
[----:B------:R-:W-:Y:S01]  /*6510*/  STG.E.U8 desc[UR44][R56.64], R15 ;  /* 0x0000000f38007986 */ /* 0x000fe2000c10112c */
[----:B------:R-:W-:-:S03]  /*6520*/  PRMT R93, R93, 0x7773, RZ ;  /* 0x000077735d5d7816 */ /* 0x000fc600000000ff */
[----:B------:R-:W-:Y:S04]  /*6530*/  STG.E.U8 desc[UR44][R58.64], R7 ;  /* 0x000000073a007986 */ /* 0x000fe8000c10112c */
[----:B------:R-:W-:Y:S04]  /*6540*/  STG.E.U8 desc[UR44][R60.64], R13 ;  /* 0x0000000d3c007986 */ /* 0x000fe8000c10112c */
[----:B------:R1:W-:Y:S04]  /*6550*/  STG.E.U8 desc[UR44][R62.64], R3 ;  /* 0x000000033e007986 */ /* 0x0003e8000c10112c */
[----:B------:R2:W-:Y:S04]  /*6560*/  STG.E.U8 desc[UR44][R64.64], R11 ;  /* 0x0000000b40007986 */ /* 0x0005e8000c10112c */
[----:B------:R2:W-:Y:S04]  /*6570*/  STG.E.U8 desc[UR44][R66.64], R83 ;  /* 0x0000005342007986 */ /* 0x0005e8000c10112c */
[----:B------:R2:W-:Y:S01]  /*6580*/  STG.E.U8 desc[UR44][R68.64], R93 ;  /* 0x0000005d44007986 */ /* 0x0005e2000c10112c */
[----:B-1----:R-:W-:Y:S01]  /*6590*/  IMAD.SHL.U32 R3, R2, 0x4, RZ ;  /* 0x0000000402037824 */ /* 0x002fe200078e00ff */
[----:B------:R-:W-:Y:S04]  /*65a0*/  BAR.SYNC.DEFER_BLOCKING 0x0 ;  /* 0x0000000000007b1d */ /* 0x000fe80000010000 */
[----:B0-----:R-:W-:-:S04]  /*65b0*/  IADD3 R2, P0, P1, R3, UR6, R18 ;  /* 0x0000000603027c10 */ /* 0x001fc8000f91e012 */
[----:B------:R-:W-:Y:S01]  /*65c0*/  IADD3.X R3, R0, UR5, R19, P0, P1 ;  /* 0x0000000500037c10 */ /* 0x000fe200087e2413 */
[----:B------:R2:W-:Y:S01]  /*65d0*/  STS.64 [R5+UR42], R70 ;  /* 0x0000004605007988 */ /* 0x0005e20008000a2a */
[----:B------:R-:W-:Y:S06]  /*65e0*/  BAR.SYNC.DEFER_BLOCKING 0x0 ;  /* 0x0000000000007b1d */ /* 0x000fec0000010000 */
[----:B------:R-:W-:Y:S05]  /*65f0*/  @P2 EXIT ;  /* 0x000000000000294d */ /* 0x000fea0003800000 */
[----:B--2---:R-:W0:Y:S04]  /*6600*/  LDS R5, [R4] ;  /* 0x0000000004057984 */ /* 0x004e280000000800 */
[----:B0-----:R-:W-:Y:S01]  /*6610*/  STG.E desc[UR44][R2.64], R5 ;  /* 0x0000000502007986 */ /* 0x001fe2000c10192c */
[----:B------:R-:W-:Y:S05]  /*6620*/  EXIT ;  /* 0x000000000000794d */ /* 0x000fea0003800000 */
.L_x_2:
[----:B------:R-:W-:-:S00]  /*6630*/  BRA `(.L_x_2) ;  /* 0xfffffffc00fc7947 */ /* 0x000fc0000383ffff */
[----:B------:R-:W-:-:S00]  /*6640*/  NOP ;  /* 0x0000000000007918 */ /* 0x000fc00000000000 */
        /* <DEDUP_REMOVED lines=11> */
.L_x_3:


//--------------------- .nv.global.init           --------------------------
	.section	.nv.global.init,"aw",@progbits
.nv.global.init:
	.type		_$_str,@object
	.size		_$_str,(.L_0 - _$_str)
_$_str:
        /*0000*/ 	.byte	0x5f, 0x5f, 0x43, 0x55, 0x44, 0x41, 0x5f, 0x46, 0x54, 0x5a, 0x00
.L_0:


//--------------------- .nv.shared.attn_fwd       --------------------------
	.section	.nv.shared.attn_fwd,"aw",@nobits
	.sectionflags	@""
	.align	16
	.zero		1024


//--------------------- .nv.shared.reserved.0     --------------------------
	.section	.nv.shared.reserved.0,"aw",@nobits
	.weak		__nv_reservedSMEM_offset_0_alias
	.size		__nv_reservedSMEM_offset_0_alias, 0, 0
	.other		__nv_reservedSMEM_offset_0_alias,@"STO_CUDA_RESERVED_SHARED STV_DEFAULT"
__nv_reservedSMEM_offset_0_alias:
	.zero		0


//--------------------- .nv.constant0.attn_fwd    --------------------------
	.section	.nv.constant0.attn_fwd,"a",@progbits
	.sectionflags	@""
	.align	4
.nv.constant0.attn_fwd:
	.zero		664


//--------------------- SYMBOLS --------------------------

	.type		.nv.reservedSmem.offset0,@object
	.size		.nv.reservedSmem.offset0,0x4
